//
// Generated by NVIDIA NVVM Compiler
//
// Compiler Build ID: CL-36424714
// Cuda compilation tools, release 13.0, V13.0.88
// Based on NVVM 20.0.0
//

.version 9.0
.target sm_100
.address_size 64

	// .globl	_Z22block_gemm_3d_half_mmaPK6__halfS1_PS_S_S_
.extern .func  (.param .b32 func_retval0) vprintf
(
	.param .b64 vprintf_param_0,
	.param .b64 vprintf_param_1
)
;
.extern .shared .align 16 .b8 shmem[];
.global .align 1 .b8 $str[22] = {119, 97, 114, 112, 95, 105, 100, 58, 32, 51, 100, 44, 37, 100, 44, 37, 100, 44, 37, 100, 10};

.visible .entry _Z22block_gemm_3d_half_mmaPK6__halfS1_PS_S_S_(
	.param .u64 .ptr .align 1 _Z22block_gemm_3d_half_mmaPK6__halfS1_PS_S_S__param_0,
	.param .u64 .ptr .align 1 _Z22block_gemm_3d_half_mmaPK6__halfS1_PS_S_S__param_1,
	.param .u64 .ptr .align 1 _Z22block_gemm_3d_half_mmaPK6__halfS1_PS_S_S__param_2,
	.param .align 2 .b8 _Z22block_gemm_3d_half_mmaPK6__halfS1_PS_S_S__param_3[2],
	.param .align 2 .b8 _Z22block_gemm_3d_half_mmaPK6__halfS1_PS_S_S__param_4[2]
)
{
	.local .align 8 .b8 	__local_depot0[16];
	.reg .b64 	%SP;
	.reg .b64 	%SPL;
	.reg .pred 	%p<10>;
	.reg .b32 	%r<1146>;
	.reg .b64 	%rd<180>;

	mov.u64 	%SPL, __local_depot0;
	cvta.local.u64 	%SP, %SPL;
	ld.param.u64 	%rd2, [_Z22block_gemm_3d_half_mmaPK6__halfS1_PS_S_S__param_0];
	ld.param.u64 	%rd3, [_Z22block_gemm_3d_half_mmaPK6__halfS1_PS_S_S__param_1];
	mov.u32 	%r1, %tid.x;
	shr.u32 	%r273, %r1, 5;
	and.b32  	%r2, %r1, 31;
	shr.u32 	%r3, %r1, 7;
	shr.u32 	%r274, %r1, 6;
	and.b32  	%r4, %r274, 1;
	and.b32  	%r5, %r273, 1;
	setp.gt.u32 	%p2, %r1, 255;
	@%p2 bra 	$L__BB0_12;
	cvta.to.global.u64 	%rd5, %rd3;
	cvta.to.global.u64 	%rd6, %rd2;
	shl.b32 	%r276, %r1, 1;
	and.b32  	%r277, %r276, 6;
	shl.b32 	%r278, %r3, 13;
	shl.b32 	%r279, %r2, 5;
	and.b32  	%r280, %r279, 896;
	shl.b32 	%r281, %r4, 6;
	shl.b32 	%r282, %r5, 5;
	or.b32  	%r283, %r281, %r282;
	or.b32  	%r284, %r278, %r280;
	or.b32  	%r285, %r284, %r283;
	or.b32  	%r286, %r285, %r277;
	mul.wide.u32 	%rd7, %r286, 2;
	add.s64 	%rd8, %rd6, %rd7;
	ld.global.u32 	%r6, [%rd8];
	ld.global.u32 	%r7, [%rd8+2048];
	ld.global.u32 	%r8, [%rd8+16];
	ld.global.u32 	%r9, [%rd8+2064];
	ld.global.u32 	%r10, [%rd8+32];
	ld.global.u32 	%r11, [%rd8+2080];
	ld.global.u32 	%r12, [%rd8+48];
	ld.global.u32 	%r13, [%rd8+2096];
	ld.global.u32 	%r14, [%rd8+4096];
	ld.global.u32 	%r15, [%rd8+6144];
	ld.global.u32 	%r16, [%rd8+4112];
	ld.global.u32 	%r17, [%rd8+6160];
	ld.global.u32 	%r18, [%rd8+4128];
	ld.global.u32 	%r19, [%rd8+6176];
	ld.global.u32 	%r20, [%rd8+4144];
	ld.global.u32 	%r21, [%rd8+6192];
	ld.global.u32 	%r22, [%rd8+8192];
	ld.global.u32 	%r23, [%rd8+10240];
	ld.global.u32 	%r24, [%rd8+8208];
	ld.global.u32 	%r25, [%rd8+10256];
	ld.global.u32 	%r26, [%rd8+8224];
	ld.global.u32 	%r27, [%rd8+10272];
	ld.global.u32 	%r28, [%rd8+8240];
	ld.global.u32 	%r29, [%rd8+10288];
	ld.global.u32 	%r30, [%rd8+12288];
	ld.global.u32 	%r31, [%rd8+14336];
	ld.global.u32 	%r32, [%rd8+12304];
	ld.global.u32 	%r33, [%rd8+14352];
	ld.global.u32 	%r34, [%rd8+12320];
	ld.global.u32 	%r35, [%rd8+14368];
	ld.global.u32 	%r36, [%rd8+12336];
	ld.global.u32 	%r37, [%rd8+14384];
	shl.b32 	%r287, %r4, 13;
	shl.b32 	%r288, %r1, 5;
	and.b32  	%r289, %r288, 896;
	or.b32  	%r290, %r287, %r289;
	shl.b32 	%r291, %r3, 6;
	or.b32  	%r292, %r282, %r291;
	add.s32 	%r293, %r290, %r292;
	or.b32  	%r294, %r293, %r277;
	mul.wide.u32 	%rd9, %r294, 2;
	add.s64 	%rd10, %rd5, %rd9;
	ld.global.u32 	%r38, [%rd10];
	ld.global.u32 	%r39, [%rd10+16];
	ld.global.u32 	%r40, [%rd10+32];
	ld.global.u32 	%r41, [%rd10+48];
	ld.global.u32 	%r42, [%rd10+2048];
	add.s32 	%r295, %r294, 1024;
	mul.wide.u32 	%rd11, %r295, 2;
	add.s64 	%rd12, %rd5, %rd11;
	ld.global.u32 	%r43, [%rd12+16];
	ld.global.u32 	%r44, [%rd10+2080];
	ld.global.u32 	%r45, [%rd12+48];
	ld.global.u32 	%r46, [%rd10+4096];
	or.b32  	%r296, %r294, 2048;
	mul.wide.u32 	%rd13, %r296, 2;
	add.s64 	%rd14, %rd5, %rd13;
	ld.global.u32 	%r47, [%rd14+16];
	ld.global.u32 	%r48, [%rd10+4128];
	ld.global.u32 	%r49, [%rd14+48];
	ld.global.u32 	%r50, [%rd10+6144];
	add.s32 	%r297, %r294, 3072;
	mul.wide.u32 	%rd15, %r297, 2;
	add.s64 	%rd16, %rd5, %rd15;
	ld.global.u32 	%r51, [%rd16+16];
	ld.global.u32 	%r52, [%rd10+6176];
	ld.global.u32 	%r53, [%rd16+48];
	ld.global.u32 	%r54, [%rd10+8192];
	or.b32  	%r298, %r294, 4096;
	mul.wide.u32 	%rd17, %r298, 2;
	add.s64 	%rd18, %rd5, %rd17;
	ld.global.u32 	%r55, [%rd18+16];
	ld.global.u32 	%r56, [%rd10+8224];
	ld.global.u32 	%r57, [%rd18+48];
	ld.global.u32 	%r58, [%rd10+10240];
	add.s32 	%r299, %r294, 5120;
	mul.wide.u32 	%rd19, %r299, 2;
	add.s64 	%rd20, %rd5, %rd19;
	ld.global.u32 	%r59, [%rd20+16];
	ld.global.u32 	%r60, [%rd10+10272];
	ld.global.u32 	%r61, [%rd20+48];
	ld.global.u32 	%r62, [%rd10+12288];
	or.b32  	%r300, %r294, 6144;
	mul.wide.u32 	%rd21, %r300, 2;
	add.s64 	%rd22, %rd5, %rd21;
	ld.global.u32 	%r63, [%rd22+16];
	ld.global.u32 	%r64, [%rd10+12320];
	ld.global.u32 	%r65, [%rd22+48];
	ld.global.u32 	%r66, [%rd10+14336];
	add.s32 	%r301, %r294, 7168;
	mul.wide.u32 	%rd23, %r301, 2;
	add.s64 	%rd24, %rd5, %rd23;
	ld.global.u32 	%r67, [%rd24+16];
	ld.global.u32 	%r68, [%rd10+14368];
	ld.global.u32 	%r69, [%rd24+48];
	bar.sync 	0;
	mov.b32 	%r1079, 0;
	mov.u32 	%r1080, %r1079;
	mov.u32 	%r1081, %r1079;
	mov.u32 	%r1082, %r1079;
	mov.u32 	%r1083, %r1079;
	mov.u32 	%r1084, %r1079;
	mov.u32 	%r1085, %r1079;
	mov.u32 	%r1086, %r1079;
	mov.u32 	%r1087, %r1079;
	mov.u32 	%r1088, %r1079;
	mov.u32 	%r1089, %r1079;
	mov.u32 	%r1090, %r1079;
	mov.u32 	%r1091, %r1079;
	mov.u32 	%r1092, %r1079;
	mov.u32 	%r1093, %r1079;
	mov.u32 	%r1094, %r1079;
	mov.u32 	%r1095, %r1079;
	mov.u32 	%r1096, %r1079;
	mov.u32 	%r1097, %r1079;
	mov.u32 	%r1098, %r1079;
	mov.u32 	%r1099, %r1079;
	mov.u32 	%r1100, %r1079;
	mov.u32 	%r1101, %r1079;
	mov.u32 	%r1102, %r1079;
	mov.u32 	%r1103, %r1079;
	mov.u32 	%r1104, %r1079;
	mov.u32 	%r1105, %r1079;
	mov.u32 	%r1106, %r1079;
	mov.u32 	%r1107, %r1079;
	mov.u32 	%r1108, %r1079;
	mov.u32 	%r1109, %r1079;
	mov.u32 	%r1110, %r1079;
	mov.u32 	%r1111, %r1079;
	mov.u32 	%r1112, %r1079;
	mov.u32 	%r1113, %r1079;
	mov.u32 	%r1114, %r1079;
	mov.u32 	%r1115, %r1079;
	mov.u32 	%r1116, %r1079;
	mov.u32 	%r1117, %r1079;
	mov.u32 	%r1118, %r1079;
	mov.u32 	%r1119, %r1079;
	mov.u32 	%r1120, %r1079;
	mov.u32 	%r1121, %r1079;
	mov.u32 	%r1122, %r1079;
	mov.u32 	%r1123, %r1079;
	mov.u32 	%r1124, %r1079;
	mov.u32 	%r1125, %r1079;
	mov.u32 	%r1126, %r1079;
	mov.u32 	%r1127, %r1079;
	mov.u32 	%r1128, %r1079;
	mov.u32 	%r1129, %r1079;
	mov.u32 	%r1130, %r1079;
	mov.u32 	%r1131, %r1079;
	mov.u32 	%r1132, %r1079;
	mov.u32 	%r1133, %r1079;
	mov.u32 	%r1134, %r1079;
	mov.u32 	%r1135, %r1079;
	mov.u32 	%r1136, %r1079;
	mov.u32 	%r1137, %r1079;
	mov.u32 	%r1138, %r1079;
	mov.u32 	%r1139, %r1079;
	mov.u32 	%r1140, %r1079;
	mov.u32 	%r1141, %r1079;
	mov.u32 	%r1142, %r1079;
	mov.u32 	%r1076, %r1079;
	mov.u32 	%r1144, %r1079;
	mov.u32 	%r1145, %r1079;
$L__BB0_2:
	mov.b32 	%r1143, 0;
	mov.pred 	%p9, -1;
$L__BB0_3:
	mov.pred 	%p1, %p9;
	// begin inline asm
	mov.u64 	%rd25, %clock64;
	// end inline asm
	mov.u32 	%r204, %tid.x;
	shr.u32 	%r303, %r204, 6;
	and.b32  	%r304, %r303, 1;
	setp.ne.s32 	%p4, %r304, %r1143;
	@%p4 bra 	$L__BB0_5;
	shl.b32 	%r305, %r204, 4;
	and.b32  	%r306, %r305, 496;
	shl.b32 	%r307, %r204, 6;
	and.b32  	%r308, %r307, 57344;
	or.b32  	%r309, %r308, %r306;
	and.b32  	%r310, %r305, 512;
	or.b32  	%r311, %r310, %r309;
	mov.u32 	%r312, shmem;
	add.s32 	%r313, %r312, %r311;
	st.shared.v4.u32 	[%r313], {%r6, %r7, %r8, %r9};
	st.shared.v4.u32 	[%r313+1024], {%r10, %r11, %r12, %r13};
	st.shared.v4.u32 	[%r313+2048], {%r14, %r15, %r16, %r17};
	st.shared.v4.u32 	[%r313+3072], {%r18, %r19, %r20, %r21};
	st.shared.v4.u32 	[%r313+4096], {%r22, %r23, %r24, %r25};
	st.shared.v4.u32 	[%r313+5120], {%r26, %r27, %r28, %r29};
	st.shared.v4.u32 	[%r313+6144], {%r30, %r31, %r32, %r33};
	st.shared.v4.u32 	[%r313+7168], {%r34, %r35, %r36, %r37};
$L__BB0_5:
	shr.u32 	%r314, %r204, 7;
	setp.ne.s32 	%p5, %r314, %r1143;
	@%p5 bra 	$L__BB0_7;
	shl.b32 	%r315, %r204, 3;
	and.b32  	%r316, %r315, 504;
	shl.b32 	%r317, %r204, 7;
	and.b32  	%r318, %r317, 8192;
	or.b32  	%r319, %r318, %r316;
	mov.u32 	%r320, shmem;
	add.s32 	%r321, %r320, %r319;
	st.shared.v2.u32 	[%r321+16384], {%r38, %r39};
	st.shared.v2.u32 	[%r321+16896], {%r40, %r41};
	st.shared.v2.u32 	[%r321+17408], {%r42, %r43};
	st.shared.v2.u32 	[%r321+17920], {%r44, %r45};
	st.shared.v2.u32 	[%r321+18432], {%r46, %r47};
	st.shared.v2.u32 	[%r321+18944], {%r48, %r49};
	st.shared.v2.u32 	[%r321+19456], {%r50, %r51};
	st.shared.v2.u32 	[%r321+19968], {%r52, %r53};
	st.shared.v2.u32 	[%r321+20480], {%r54, %r55};
	st.shared.v2.u32 	[%r321+20992], {%r56, %r57};
	st.shared.v2.u32 	[%r321+21504], {%r58, %r59};
	st.shared.v2.u32 	[%r321+22016], {%r60, %r61};
	st.shared.v2.u32 	[%r321+22528], {%r62, %r63};
	st.shared.v2.u32 	[%r321+23040], {%r64, %r65};
	st.shared.v2.u32 	[%r321+23552], {%r66, %r67};
	st.shared.v2.u32 	[%r321+24064], {%r68, %r69};
$L__BB0_7:
	bar.sync 	0;
	// begin inline asm
	mov.u64 	%rd26, %clock64;
	// end inline asm
	mov.u32 	%r205, %tid.x;
	shl.b32 	%r963, %r205, 5;
	and.b32  	%r964, %r963, 28672;
	shl.b32 	%r965, %r205, 3;
	and.b32  	%r966, %r965, 248;
	or.b32  	%r967, %r964, %r966;
	and.b32  	%r968, %r965, 256;
	or.b32  	%r969, %r967, %r968;
	shl.b32 	%r970, %r969, 1;
	mov.u32 	%r971, shmem;
	add.s32 	%r972, %r971, %r970;
	ld.shared.v4.u32 	{%r464, %r465, %r466, %r467}, [%r972];
	ld.shared.v4.u32 	{%r474, %r475, %r476, %r477}, [%r972+1024];
	ld.shared.v4.u32 	{%r624, %r625, %r626, %r627}, [%r972+2048];
	ld.shared.v4.u32 	{%r634, %r635, %r636, %r637}, [%r972+3072];
	ld.shared.v4.u32 	{%r784, %r785, %r786, %r787}, [%r972+4096];
	ld.shared.v4.u32 	{%r794, %r795, %r796, %r797}, [%r972+5120];
	ld.shared.v4.u32 	{%r944, %r945, %r946, %r947}, [%r972+6144];
	ld.shared.v4.u32 	{%r954, %r955, %r956, %r957}, [%r972+7168];
	or.b32  	%r973, %r968, %r966;
	shl.b32 	%r974, %r205, 7;
	and.b32  	%r975, %r974, 8192;
	or.b32  	%r976, %r975, %r973;
	add.s32 	%r977, %r971, %r976;
	ld.shared.v2.u32 	{%r808, %r809}, [%r977+16384];
	ld.shared.v2.u32 	{%r818, %r819}, [%r977+16896];
	ld.shared.v2.u32 	{%r828, %r829}, [%r977+17408];
	ld.shared.v2.u32 	{%r838, %r839}, [%r977+17920];
	ld.shared.v2.u32 	{%r848, %r849}, [%r977+18432];
	ld.shared.v2.u32 	{%r858, %r859}, [%r977+18944];
	ld.shared.v2.u32 	{%r868, %r869}, [%r977+19456];
	ld.shared.v2.u32 	{%r878, %r879}, [%r977+19968];
	ld.shared.v2.u32 	{%r888, %r889}, [%r977+20480];
	ld.shared.v2.u32 	{%r898, %r899}, [%r977+20992];
	ld.shared.v2.u32 	{%r908, %r909}, [%r977+21504];
	ld.shared.v2.u32 	{%r918, %r919}, [%r977+22016];
	ld.shared.v2.u32 	{%r928, %r929}, [%r977+22528];
	ld.shared.v2.u32 	{%r938, %r939}, [%r977+23040];
	ld.shared.v2.u32 	{%r948, %r949}, [%r977+23552];
	ld.shared.v2.u32 	{%r958, %r959}, [%r977+24064];
	// begin inline asm
	mov.u64 	%rd27, %clock64;
	// end inline asm
	cvt.u32.u64 	%r978, %rd25;
	cvt.u32.u64 	%r979, %rd27;
	sub.s32 	%r980, %r979, %r978;
	add.s32 	%r1144, %r1144, %r980;
	bar.sync 	0;
	// begin inline asm
	mov.u64 	%rd28, %clock64;
	// end inline asm
	// begin inline asm
	mov.u64 	%rd29, %clock64;
	// end inline asm
	// begin inline asm
	mma.sync.aligned.m16n8k16.row.col.f16.f16.f16.f16 { %r322, %r323 },  { %r464, %r465, %r466, %r467 },  { %r808, %r809 },  { %r1142, %r1141 };
	// end inline asm
	// begin inline asm
	mov.u64 	%rd30, %clock64;
	// end inline asm
	// begin inline asm
	mov.u64 	%rd31, %clock64;
	// end inline asm
	// begin inline asm
	mma.sync.aligned.m16n8k16.row.col.f16.f16.f16.f16 { %r1142, %r1141 },  { %r474, %r475, %r476, %r477 },  { %r818, %r819 },  { %r322, %r323 };
	// end inline asm
	// begin inline asm
	mov.u64 	%rd32, %clock64;
	// end inline asm
	// begin inline asm
	mov.u64 	%rd33, %clock64;
	// end inline asm
	// begin inline asm
	mma.sync.aligned.m16n8k16.row.col.f16.f16.f16.f16 { %r342, %r343 },  { %r464, %r465, %r466, %r467 },  { %r828, %r829 },  { %r1140, %r1139 };
	// end inline asm
	// begin inline asm
	mov.u64 	%rd34, %clock64;
	// end inline asm
	// begin inline asm
	mov.u64 	%rd35, %clock64;
	// end inline asm
	// begin inline asm
	mma.sync.aligned.m16n8k16.row.col.f16.f16.f16.f16 { %r1140, %r1139 },  { %r474, %r475, %r476, %r477 },  { %r838, %r839 },  { %r342, %r343 };
	// end inline asm
	// begin inline asm
	mov.u64 	%rd36, %clock64;
	// end inline asm
	// begin inline asm
	mov.u64 	%rd37, %clock64;
	// end inline asm
	// begin inline asm
	mma.sync.aligned.m16n8k16.row.col.f16.f16.f16.f16 { %r362, %r363 },  { %r464, %r465, %r466, %r467 },  { %r848, %r849 },  { %r1138, %r1137 };
	// end inline asm
	// begin inline asm
	mov.u64 	%rd38, %clock64;
	// end inline asm
	// begin inline asm
	mov.u64 	%rd39, %clock64;
	// end inline asm
	// begin inline asm
	mma.sync.aligned.m16n8k16.row.col.f16.f16.f16.f16 { %r1138, %r1137 },  { %r474, %r475, %r476, %r477 },  { %r858, %r859 },  { %r362, %r363 };
	// end inline asm
	// begin inline asm
	mov.u64 	%rd40, %clock64;
	// end inline asm
	// begin inline asm
	mov.u64 	%rd41, %clock64;
	// end inline asm
	// begin inline asm
	mma.sync.aligned.m16n8k16.row.col.f16.f16.f16.f16 { %r382, %r383 },  { %r464, %r465, %r466, %r467 },  { %r868, %r869 },  { %r1136, %r1135 };
	// end inline asm
	// begin inline asm
	mov.u64 	%rd42, %clock64;
	// end inline asm
	// begin inline asm
	mov.u64 	%rd43, %clock64;
	// end inline asm
	// begin inline asm
	mma.sync.aligned.m16n8k16.row.col.f16.f16.f16.f16 { %r1136, %r1135 },  { %r474, %r475, %r476, %r477 },  { %r878, %r879 },  { %r382, %r383 };
	// end inline asm
	// begin inline asm
	mov.u64 	%rd44, %clock64;
	// end inline asm
	// begin inline asm
	mov.u64 	%rd45, %clock64;
	// end inline asm
	// begin inline asm
	mma.sync.aligned.m16n8k16.row.col.f16.f16.f16.f16 { %r402, %r403 },  { %r464, %r465, %r466, %r467 },  { %r888, %r889 },  { %r1134, %r1133 };
	// end inline asm
	// begin inline asm
	mov.u64 	%rd46, %clock64;
	// end inline asm
	// begin inline asm
	mov.u64 	%rd47, %clock64;
	// end inline asm
	// begin inline asm
	mma.sync.aligned.m16n8k16.row.col.f16.f16.f16.f16 { %r1134, %r1133 },  { %r474, %r475, %r476, %r477 },  { %r898, %r899 },  { %r402, %r403 };
	// end inline asm
	// begin inline asm
	mov.u64 	%rd48, %clock64;
	// end inline asm
	// begin inline asm
	mov.u64 	%rd49, %clock64;
	// end inline asm
	// begin inline asm
	mma.sync.aligned.m16n8k16.row.col.f16.f16.f16.f16 { %r422, %r423 },  { %r464, %r465, %r466, %r467 },  { %r908, %r909 },  { %r1132, %r1131 };
	// end inline asm
	// begin inline asm
	mov.u64 	%rd50, %clock64;
	// end inline asm
	// begin inline asm
	mov.u64 	%rd51, %clock64;
	// end inline asm
	// begin inline asm
	mma.sync.aligned.m16n8k16.row.col.f16.f16.f16.f16 { %r1132, %r1131 },  { %r474, %r475, %r476, %r477 },  { %r918, %r919 },  { %r422, %r423 };
	// end inline asm
	// begin inline asm
	mov.u64 	%rd52, %clock64;
	// end inline asm
	// begin inline asm
	mov.u64 	%rd53, %clock64;
	// end inline asm
	// begin inline asm
	mma.sync.aligned.m16n8k16.row.col.f16.f16.f16.f16 { %r442, %r443 },  { %r464, %r465, %r466, %r467 },  { %r928, %r929 },  { %r1130, %r1129 };
	// end inline asm
	// begin inline asm
	mov.u64 	%rd54, %clock64;
	// end inline asm
	// begin inline asm
	mov.u64 	%rd55, %clock64;
	// end inline asm
	// begin inline asm
	mma.sync.aligned.m16n8k16.row.col.f16.f16.f16.f16 { %r1130, %r1129 },  { %r474, %r475, %r476, %r477 },  { %r938, %r939 },  { %r442, %r443 };
	// end inline asm
	// begin inline asm
	mov.u64 	%rd56, %clock64;
	// end inline asm
	// begin inline asm
	mov.u64 	%rd57, %clock64;
	// end inline asm
	// begin inline asm
	mma.sync.aligned.m16n8k16.row.col.f16.f16.f16.f16 { %r462, %r463 },  { %r464, %r465, %r466, %r467 },  { %r948, %r949 },  { %r1128, %r1127 };
	// end inline asm
	// begin inline asm
	mov.u64 	%rd58, %clock64;
	// end inline asm
	// begin inline asm
	mov.u64 	%rd59, %clock64;
	// end inline asm
	// begin inline asm
	mma.sync.aligned.m16n8k16.row.col.f16.f16.f16.f16 { %r1128, %r1127 },  { %r474, %r475, %r476, %r477 },  { %r958, %r959 },  { %r462, %r463 };
	// end inline asm
	// begin inline asm
	mov.u64 	%rd60, %clock64;
	// end inline asm
	// begin inline asm
	mov.u64 	%rd61, %clock64;
	// end inline asm
	// begin inline asm
	mma.sync.aligned.m16n8k16.row.col.f16.f16.f16.f16 { %r482, %r483 },  { %r624, %r625, %r626, %r627 },  { %r808, %r809 },  { %r1126, %r1125 };
	// end inline asm
	// begin inline asm
	mov.u64 	%rd62, %clock64;
	// end inline asm
	// begin inline asm
	mov.u64 	%rd63, %clock64;
	// end inline asm
	// begin inline asm
	mma.sync.aligned.m16n8k16.row.col.f16.f16.f16.f16 { %r1126, %r1125 },  { %r634, %r635, %r636, %r637 },  { %r818, %r819 },  { %r482, %r483 };
	// end inline asm
	// begin inline asm
	mov.u64 	%rd64, %clock64;
	// end inline asm
	// begin inline asm
	mov.u64 	%rd65, %clock64;
	// end inline asm
	// begin inline asm
	mma.sync.aligned.m16n8k16.row.col.f16.f16.f16.f16 { %r502, %r503 },  { %r624, %r625, %r626, %r627 },  { %r828, %r829 },  { %r1124, %r1123 };
	// end inline asm
	// begin inline asm
	mov.u64 	%rd66, %clock64;
	// end inline asm
	// begin inline asm
	mov.u64 	%rd67, %clock64;
	// end inline asm
	// begin inline asm
	mma.sync.aligned.m16n8k16.row.col.f16.f16.f16.f16 { %r1124, %r1123 },  { %r634, %r635, %r636, %r637 },  { %r838, %r839 },  { %r502, %r503 };
	// end inline asm
	// begin inline asm
	mov.u64 	%rd68, %clock64;
	// end inline asm
	// begin inline asm
	mov.u64 	%rd69, %clock64;
	// end inline asm
	// begin inline asm
	mma.sync.aligned.m16n8k16.row.col.f16.f16.f16.f16 { %r522, %r523 },  { %r624, %r625, %r626, %r627 },  { %r848, %r849 },  { %r1122, %r1121 };
	// end inline asm
	// begin inline asm
	mov.u64 	%rd70, %clock64;
	// end inline asm
	// begin inline asm
	mov.u64 	%rd71, %clock64;
	// end inline asm
	// begin inline asm
	mma.sync.aligned.m16n8k16.row.col.f16.f16.f16.f16 { %r1122, %r1121 },  { %r634, %r635, %r636, %r637 },  { %r858, %r859 },  { %r522, %r523 };
	// end inline asm
	// begin inline asm
	mov.u64 	%rd72, %clock64;
	// end inline asm
	// begin inline asm
	mov.u64 	%rd73, %clock64;
	// end inline asm
	// begin inline asm
	mma.sync.aligned.m16n8k16.row.col.f16.f16.f16.f16 { %r542, %r543 },  { %r624, %r625, %r626, %r627 },  { %r868, %r869 },  { %r1120, %r1119 };
	// end inline asm
	// begin inline asm
	mov.u64 	%rd74, %clock64;
	// end inline asm
	// begin inline asm
	mov.u64 	%rd75, %clock64;
	// end inline asm
	// begin inline asm
	mma.sync.aligned.m16n8k16.row.col.f16.f16.f16.f16 { %r1120, %r1119 },  { %r634, %r635, %r636, %r637 },  { %r878, %r879 },  { %r542, %r543 };
	// end inline asm
	// begin inline asm
	mov.u64 	%rd76, %clock64;
	// end inline asm
	// begin inline asm
	mov.u64 	%rd77, %clock64;
	// end inline asm
	// begin inline asm
	mma.sync.aligned.m16n8k16.row.col.f16.f16.f16.f16 { %r562, %r563 },  { %r624, %r625, %r626, %r627 },  { %r888, %r889 },  { %r1118, %r1117 };
	// end inline asm
	// begin inline asm
	mov.u64 	%rd78, %clock64;
	// end inline asm
	// begin inline asm
	mov.u64 	%rd79, %clock64;
	// end inline asm
	// begin inline asm
	mma.sync.aligned.m16n8k16.row.col.f16.f16.f16.f16 { %r1118, %r1117 },  { %r634, %r635, %r636, %r637 },  { %r898, %r899 },  { %r562, %r563 };
	// end inline asm
	// begin inline asm
	mov.u64 	%rd80, %clock64;
	// end inline asm
	// begin inline asm
	mov.u64 	%rd81, %clock64;
	// end inline asm
	// begin inline asm
	mma.sync.aligned.m16n8k16.row.col.f16.f16.f16.f16 { %r582, %r583 },  { %r624, %r625, %r626, %r627 },  { %r908, %r909 },  { %r1116, %r1115 };
	// end inline asm
	// begin inline asm
	mov.u64 	%rd82, %clock64;
	// end inline asm
	// begin inline asm
	mov.u64 	%rd83, %clock64;
	// end inline asm
	// begin inline asm
	mma.sync.aligned.m16n8k16.row.col.f16.f16.f16.f16 { %r1116, %r1115 },  { %r634, %r635, %r636, %r637 },  { %r918, %r919 },  { %r582, %r583 };
	// end inline asm
	// begin inline asm
	mov.u64 	%rd84, %clock64;
	// end inline asm
	// begin inline asm
	mov.u64 	%rd85, %clock64;
	// end inline asm
	// begin inline asm
	mma.sync.aligned.m16n8k16.row.col.f16.f16.f16.f16 { %r602, %r603 },  { %r624, %r625, %r626, %r627 },  { %r928, %r929 },  { %r1114, %r1113 };
	// end inline asm
	// begin inline asm
	mov.u64 	%rd86, %clock64;
	// end inline asm
	// begin inline asm
	mov.u64 	%rd87, %clock64;
	// end inline asm
	// begin inline asm
	mma.sync.aligned.m16n8k16.row.col.f16.f16.f16.f16 { %r1114, %r1113 },  { %r634, %r635, %r636, %r637 },  { %r938, %r939 },  { %r602, %r603 };
	// end inline asm
	// begin inline asm
	mov.u64 	%rd88, %clock64;
	// end inline asm
	// begin inline asm
	mov.u64 	%rd89, %clock64;
	// end inline asm
	// begin inline asm
	mma.sync.aligned.m16n8k16.row.col.f16.f16.f16.f16 { %r622, %r623 },  { %r624, %r625, %r626, %r627 },  { %r948, %r949 },  { %r1112, %r1111 };
	// end inline asm
	// begin inline asm
	mov.u64 	%rd90, %clock64;
	// end inline asm
	// begin inline asm
	mov.u64 	%rd91, %clock64;
	// end inline asm
	// begin inline asm
	mma.sync.aligned.m16n8k16.row.col.f16.f16.f16.f16 { %r1112, %r1111 },  { %r634, %r635, %r636, %r637 },  { %r958, %r959 },  { %r622, %r623 };
	// end inline asm
	// begin inline asm
	mov.u64 	%rd92, %clock64;
	// end inline asm
	// begin inline asm
	mov.u64 	%rd93, %clock64;
	// end inline asm
	// begin inline asm
	mma.sync.aligned.m16n8k16.row.col.f16.f16.f16.f16 { %r642, %r643 },  { %r784, %r785, %r786, %r787 },  { %r808, %r809 },  { %r1110, %r1109 };
	// end inline asm
	// begin inline asm
	mov.u64 	%rd94, %clock64;
	// end inline asm
	// begin inline asm
	mov.u64 	%rd95, %clock64;
	// end inline asm
	// begin inline asm
	mma.sync.aligned.m16n8k16.row.col.f16.f16.f16.f16 { %r1110, %r1109 },  { %r794, %r795, %r796, %r797 },  { %r818, %r819 },  { %r642, %r643 };
	// end inline asm
	// begin inline asm
	mov.u64 	%rd96, %clock64;
	// end inline asm
	// begin inline asm
	mov.u64 	%rd97, %clock64;
	// end inline asm
	// begin inline asm
	mma.sync.aligned.m16n8k16.row.col.f16.f16.f16.f16 { %r662, %r663 },  { %r784, %r785, %r786, %r787 },  { %r828, %r829 },  { %r1108, %r1107 };
	// end inline asm
	// begin inline asm
	mov.u64 	%rd98, %clock64;
	// end inline asm
	// begin inline asm
	mov.u64 	%rd99, %clock64;
	// end inline asm
	// begin inline asm
	mma.sync.aligned.m16n8k16.row.col.f16.f16.f16.f16 { %r1108, %r1107 },  { %r794, %r795, %r796, %r797 },  { %r838, %r839 },  { %r662, %r663 };
	// end inline asm
	// begin inline asm
	mov.u64 	%rd100, %clock64;
	// end inline asm
	// begin inline asm
	mov.u64 	%rd101, %clock64;
	// end inline asm
	// begin inline asm
	mma.sync.aligned.m16n8k16.row.col.f16.f16.f16.f16 { %r682, %r683 },  { %r784, %r785, %r786, %r787 },  { %r848, %r849 },  { %r1106, %r1105 };
	// end inline asm
	// begin inline asm
	mov.u64 	%rd102, %clock64;
	// end inline asm
	// begin inline asm
	mov.u64 	%rd103, %clock64;
	// end inline asm
	// begin inline asm
	mma.sync.aligned.m16n8k16.row.col.f16.f16.f16.f16 { %r1106, %r1105 },  { %r794, %r795, %r796, %r797 },  { %r858, %r859 },  { %r682, %r683 };
	// end inline asm
	// begin inline asm
	mov.u64 	%rd104, %clock64;
	// end inline asm
	// begin inline asm
	mov.u64 	%rd105, %clock64;
	// end inline asm
	// begin inline asm
	mma.sync.aligned.m16n8k16.row.col.f16.f16.f16.f16 { %r702, %r703 },  { %r784, %r785, %r786, %r787 },  { %r868, %r869 },  { %r1104, %r1103 };
	// end inline asm
	// begin inline asm
	mov.u64 	%rd106, %clock64;
	// end inline asm
	// begin inline asm
	mov.u64 	%rd107, %clock64;
	// end inline asm
	// begin inline asm
	mma.sync.aligned.m16n8k16.row.col.f16.f16.f16.f16 { %r1104, %r1103 },  { %r794, %r795, %r796, %r797 },  { %r878, %r879 },  { %r702, %r703 };
	// end inline asm
	// begin inline asm
	mov.u64 	%rd108, %clock64;
	// end inline asm
	// begin inline asm
	mov.u64 	%rd109, %clock64;
	// end inline asm
	// begin inline asm
	mma.sync.aligned.m16n8k16.row.col.f16.f16.f16.f16 { %r722, %r723 },  { %r784, %r785, %r786, %r787 },  { %r888, %r889 },  { %r1102, %r1101 };
	// end inline asm
	// begin inline asm
	mov.u64 	%rd110, %clock64;
	// end inline asm
	// begin inline asm
	mov.u64 	%rd111, %clock64;
	// end inline asm
	// begin inline asm
	mma.sync.aligned.m16n8k16.row.col.f16.f16.f16.f16 { %r1102, %r1101 },  { %r794, %r795, %r796, %r797 },  { %r898, %r899 },  { %r722, %r723 };
	// end inline asm
	// begin inline asm
	mov.u64 	%rd112, %clock64;
	// end inline asm
	// begin inline asm
	mov.u64 	%rd113, %clock64;
	// end inline asm
	// begin inline asm
	mma.sync.aligned.m16n8k16.row.col.f16.f16.f16.f16 { %r742, %r743 },  { %r784, %r785, %r786, %r787 },  { %r908, %r909 },  { %r1100, %r1099 };
	// end inline asm
	// begin inline asm
	mov.u64 	%rd114, %clock64;
	// end inline asm
	// begin inline asm
	mov.u64 	%rd115, %clock64;
	// end inline asm
	// begin inline asm
	mma.sync.aligned.m16n8k16.row.col.f16.f16.f16.f16 { %r1100, %r1099 },  { %r794, %r795, %r796, %r797 },  { %r918, %r919 },  { %r742, %r743 };
	// end inline asm
	// begin inline asm
	mov.u64 	%rd116, %clock64;
	// end inline asm
	// begin inline asm
	mov.u64 	%rd117, %clock64;
	// end inline asm
	// begin inline asm
	mma.sync.aligned.m16n8k16.row.col.f16.f16.f16.f16 { %r762, %r763 },  { %r784, %r785, %r786, %r787 },  { %r928, %r929 },  { %r1098, %r1097 };
	// end inline asm
	// begin inline asm
	mov.u64 	%rd118, %clock64;
	// end inline asm
	// begin inline asm
	mov.u64 	%rd119, %clock64;
	// end inline asm
	// begin inline asm
	mma.sync.aligned.m16n8k16.row.col.f16.f16.f16.f16 { %r1098, %r1097 },  { %r794, %r795, %r796, %r797 },  { %r938, %r939 },  { %r762, %r763 };
	// end inline asm
	// begin inline asm
	mov.u64 	%rd120, %clock64;
	// end inline asm
	// begin inline asm
	mov.u64 	%rd121, %clock64;
	// end inline asm
	// begin inline asm
	mma.sync.aligned.m16n8k16.row.col.f16.f16.f16.f16 { %r782, %r783 },  { %r784, %r785, %r786, %r787 },  { %r948, %r949 },  { %r1096, %r1095 };
	// end inline asm
	// begin inline asm
	mov.u64 	%rd122, %clock64;
	// end inline asm
	// begin inline asm
	mov.u64 	%rd123, %clock64;
	// end inline asm
	// begin inline asm
	mma.sync.aligned.m16n8k16.row.col.f16.f16.f16.f16 { %r1096, %r1095 },  { %r794, %r795, %r796, %r797 },  { %r958, %r959 },  { %r782, %r783 };
	// end inline asm
	// begin inline asm
	mov.u64 	%rd124, %clock64;
	// end inline asm
	// begin inline asm
	mov.u64 	%rd125, %clock64;
	// end inline asm
	// begin inline asm
	mma.sync.aligned.m16n8k16.row.col.f16.f16.f16.f16 { %r802, %r803 },  { %r944, %r945, %r946, %r947 },  { %r808, %r809 },  { %r1094, %r1093 };
	// end inline asm
	// begin inline asm
	mov.u64 	%rd126, %clock64;
	// end inline asm
	// begin inline asm
	mov.u64 	%rd127, %clock64;
	// end inline asm
	// begin inline asm
	mma.sync.aligned.m16n8k16.row.col.f16.f16.f16.f16 { %r1094, %r1093 },  { %r954, %r955, %r956, %r957 },  { %r818, %r819 },  { %r802, %r803 };
	// end inline asm
	// begin inline asm
	mov.u64 	%rd128, %clock64;
	// end inline asm
	// begin inline asm
	mov.u64 	%rd129, %clock64;
	// end inline asm
	// begin inline asm
	mma.sync.aligned.m16n8k16.row.col.f16.f16.f16.f16 { %r822, %r823 },  { %r944, %r945, %r946, %r947 },  { %r828, %r829 },  { %r1092, %r1091 };
	// end inline asm
	// begin inline asm
	mov.u64 	%rd130, %clock64;
	// end inline asm
	// begin inline asm
	mov.u64 	%rd131, %clock64;
	// end inline asm
	// begin inline asm
	mma.sync.aligned.m16n8k16.row.col.f16.f16.f16.f16 { %r1092, %r1091 },  { %r954, %r955, %r956, %r957 },  { %r838, %r839 },  { %r822, %r823 };
	// end inline asm
	// begin inline asm
	mov.u64 	%rd132, %clock64;
	// end inline asm
	// begin inline asm
	mov.u64 	%rd133, %clock64;
	// end inline asm
	// begin inline asm
	mma.sync.aligned.m16n8k16.row.col.f16.f16.f16.f16 { %r842, %r843 },  { %r944, %r945, %r946, %r947 },  { %r848, %r849 },  { %r1090, %r1089 };
	// end inline asm
	// begin inline asm
	mov.u64 	%rd134, %clock64;
	// end inline asm
	// begin inline asm
	mov.u64 	%rd135, %clock64;
	// end inline asm
	// begin inline asm
	mma.sync.aligned.m16n8k16.row.col.f16.f16.f16.f16 { %r1090, %r1089 },  { %r954, %r955, %r956, %r957 },  { %r858, %r859 },  { %r842, %r843 };
	// end inline asm
	// begin inline asm
	mov.u64 	%rd136, %clock64;
	// end inline asm
	// begin inline asm
	mov.u64 	%rd137, %clock64;
	// end inline asm
	// begin inline asm
	mma.sync.aligned.m16n8k16.row.col.f16.f16.f16.f16 { %r862, %r863 },  { %r944, %r945, %r946, %r947 },  { %r868, %r869 },  { %r1088, %r1087 };
	// end inline asm
	// begin inline asm
	mov.u64 	%rd138, %clock64;
	// end inline asm
	// begin inline asm
	mov.u64 	%rd139, %clock64;
	// end inline asm
	// begin inline asm
	mma.sync.aligned.m16n8k16.row.col.f16.f16.f16.f16 { %r1088, %r1087 },  { %r954, %r955, %r956, %r957 },  { %r878, %r879 },  { %r862, %r863 };
	// end inline asm
	// begin inline asm
	mov.u64 	%rd140, %clock64;
	// end inline asm
	// begin inline asm
	mov.u64 	%rd141, %clock64;
	// end inline asm
	// begin inline asm
	mma.sync.aligned.m16n8k16.row.col.f16.f16.f16.f16 { %r882, %r883 },  { %r944, %r945, %r946, %r947 },  { %r888, %r889 },  { %r1086, %r1085 };
	// end inline asm
	// begin inline asm
	mov.u64 	%rd142, %clock64;
	// end inline asm
	// begin inline asm
	mov.u64 	%rd143, %clock64;
	// end inline asm
	// begin inline asm
	mma.sync.aligned.m16n8k16.row.col.f16.f16.f16.f16 { %r1086, %r1085 },  { %r954, %r955, %r956, %r957 },  { %r898, %r899 },  { %r882, %r883 };
	// end inline asm
	// begin inline asm
	mov.u64 	%rd144, %clock64;
	// end inline asm
	// begin inline asm
	mov.u64 	%rd145, %clock64;
	// end inline asm
	// begin inline asm
	mma.sync.aligned.m16n8k16.row.col.f16.f16.f16.f16 { %r902, %r903 },  { %r944, %r945, %r946, %r947 },  { %r908, %r909 },  { %r1084, %r1083 };
	// end inline asm
	// begin inline asm
	mov.u64 	%rd146, %clock64;
	// end inline asm
	// begin inline asm
	mov.u64 	%rd147, %clock64;
	// end inline asm
	// begin inline asm
	mma.sync.aligned.m16n8k16.row.col.f16.f16.f16.f16 { %r1084, %r1083 },  { %r954, %r955, %r956, %r957 },  { %r918, %r919 },  { %r902, %r903 };
	// end inline asm
	// begin inline asm
	mov.u64 	%rd148, %clock64;
	// end inline asm
	// begin inline asm
	mov.u64 	%rd149, %clock64;
	// end inline asm
	// begin inline asm
	mma.sync.aligned.m16n8k16.row.col.f16.f16.f16.f16 { %r922, %r923 },  { %r944, %r945, %r946, %r947 },  { %r928, %r929 },  { %r1082, %r1081 };
	// end inline asm
	// begin inline asm
	mov.u64 	%rd150, %clock64;
	// end inline asm
	// begin inline asm
	mov.u64 	%rd151, %clock64;
	// end inline asm
	// begin inline asm
	mma.sync.aligned.m16n8k16.row.col.f16.f16.f16.f16 { %r1082, %r1081 },  { %r954, %r955, %r956, %r957 },  { %r938, %r939 },  { %r922, %r923 };
	// end inline asm
	// begin inline asm
	mov.u64 	%rd152, %clock64;
	// end inline asm
	// begin inline asm
	mov.u64 	%rd153, %clock64;
	// end inline asm
	// begin inline asm
	mma.sync.aligned.m16n8k16.row.col.f16.f16.f16.f16 { %r942, %r943 },  { %r944, %r945, %r946, %r947 },  { %r948, %r949 },  { %r1080, %r1079 };
	// end inline asm
	// begin inline asm
	mov.u64 	%rd154, %clock64;
	// end inline asm
	// begin inline asm
	mov.u64 	%rd155, %clock64;
	// end inline asm
	// begin inline asm
	mma.sync.aligned.m16n8k16.row.col.f16.f16.f16.f16 { %r1080, %r1079 },  { %r954, %r955, %r956, %r957 },  { %r958, %r959 },  { %r942, %r943 };
	// end inline asm
	// begin inline asm
	mov.u64 	%rd156, %clock64;
	// end inline asm
	// begin inline asm
	mov.u64 	%rd157, %clock64;
	// end inline asm
	cvt.u32.u64 	%r981, %rd28;
	cvt.u32.u64 	%r982, %rd157;
	sub.s32 	%r983, %r982, %r981;
	add.s32 	%r1145, %r1145, %r983;
	mov.b32 	%r1143, 1;
	mov.pred 	%p9, 0;
	@%p1 bra 	$L__BB0_3;
	add.s32 	%r1076, %r1076, 1;
	setp.ne.s32 	%p7, %r1076, 10000;
	@%p7 bra 	$L__BB0_2;
	and.b32  	%r984, %r205, 31;
	setp.ne.s32 	%p8, %r984, 0;
	@%p8 bra 	$L__BB0_11;
	add.u64 	%rd158, %SP, 0;
	add.u64 	%rd159, %SPL, 0;
	mul.hi.u32 	%r985, %r1144, -776530087;
	shr.u32 	%r986, %r985, 13;
	mul.hi.u32 	%r987, %r1145, -776530087;
	shr.u32 	%r988, %r987, 13;
	shr.u32 	%r989, %r205, 5;
	st.local.v2.u32 	[%rd159], {%r989, %r986};
	st.local.u32 	[%rd159+8], %r988;
	mov.u64 	%rd160, $str;
	cvta.global.u64 	%rd161, %rd160;
	{ // callseq 0, 0
	.param .b64 param0;
	st.param.b64 	[param0], %rd161;
	.param .b64 param1;
	st.param.b64 	[param1], %rd158;
	.param .b32 retval0;
	call.uni (retval0), 
	vprintf, 
	(
	param0, 
	param1
	);
	ld.param.b32 	%r990, [retval0];
	} // callseq 0
$L__BB0_11:
	ld.param.u64 	%rd179, [_Z22block_gemm_3d_half_mmaPK6__halfS1_PS_S_S__param_2];
	cvta.to.global.u64 	%rd162, %rd179;
	shl.b32 	%r992, %r205, 1;
	and.b32  	%r993, %r992, 6;
	and.b32  	%r994, %r205, 64;
	or.b32  	%r995, %r994, %r993;
	shl.b32 	%r996, %r205, 9;
	and.b32  	%r997, %r996, 16384;
	shl.b32 	%r998, %r205, 6;
	and.b32  	%r999, %r998, 57344;
	shl.b32 	%r1000, %r205, 5;
	and.b32  	%r1001, %r1000, 896;
	or.b32  	%r1002, %r999, %r1001;
	add.s32 	%r1003, %r1002, %r997;
	or.b32  	%r1004, %r1003, %r995;
	mul.wide.u32 	%rd163, %r1004, 2;
	add.s64 	%rd164, %rd162, %rd163;
	st.global.u32 	[%rd164], %r1142;
	st.global.u32 	[%rd164+2048], %r1141;
	st.global.u32 	[%rd164+16], %r1140;
	or.b32  	%r1005, %r1004, 1024;
	mul.wide.u32 	%rd165, %r1005, 2;
	add.s64 	%rd166, %rd162, %rd165;
	st.global.u32 	[%rd166+16], %r1139;
	st.global.u32 	[%rd164+32], %r1138;
	st.global.u32 	[%rd166+32], %r1137;
	st.global.u32 	[%rd164+48], %r1136;
	st.global.u32 	[%rd166+48], %r1135;
	st.global.u32 	[%rd164+64], %r1134;
	st.global.u32 	[%rd166+64], %r1133;
	st.global.u32 	[%rd164+80], %r1132;
	st.global.u32 	[%rd166+80], %r1131;
	st.global.u32 	[%rd164+96], %r1130;
	st.global.u32 	[%rd166+96], %r1129;
	st.global.u32 	[%rd164+112], %r1128;
	st.global.u32 	[%rd166+112], %r1127;
	st.global.u32 	[%rd164+4096], %r1126;
	st.global.u32 	[%rd164+6144], %r1125;
	or.b32  	%r1006, %r1004, 2048;
	mul.wide.u32 	%rd167, %r1006, 2;
	add.s64 	%rd168, %rd162, %rd167;
	st.global.u32 	[%rd168+16], %r1124;
	or.b32  	%r1007, %r1004, 3072;
	mul.wide.u32 	%rd169, %r1007, 2;
	add.s64 	%rd170, %rd162, %rd169;
	st.global.u32 	[%rd170+16], %r1123;
	st.global.u32 	[%rd168+32], %r1122;
	st.global.u32 	[%rd170+32], %r1121;
	st.global.u32 	[%rd168+48], %r1120;
	st.global.u32 	[%rd170+48], %r1119;
	st.global.u32 	[%rd168+64], %r1118;
	st.global.u32 	[%rd170+64], %r1117;
	st.global.u32 	[%rd168+80], %r1116;
	st.global.u32 	[%rd170+80], %r1115;
	st.global.u32 	[%rd168+96], %r1114;
	st.global.u32 	[%rd170+96], %r1113;
	st.global.u32 	[%rd168+112], %r1112;
	st.global.u32 	[%rd170+112], %r1111;
	st.global.u32 	[%rd164+8192], %r1110;
	st.global.u32 	[%rd164+10240], %r1109;
	or.b32  	%r1008, %r1004, 4096;
	mul.wide.u32 	%rd171, %r1008, 2;
	add.s64 	%rd172, %rd162, %rd171;
	st.global.u32 	[%rd172+16], %r1108;
	or.b32  	%r1009, %r1004, 5120;
	mul.wide.u32 	%rd173, %r1009, 2;
	add.s64 	%rd174, %rd162, %rd173;
	st.global.u32 	[%rd174+16], %r1107;
	st.global.u32 	[%rd172+32], %r1106;
	st.global.u32 	[%rd174+32], %r1105;
	st.global.u32 	[%rd172+48], %r1104;
	st.global.u32 	[%rd174+48], %r1103;
	st.global.u32 	[%rd172+64], %r1102;
	st.global.u32 	[%rd174+64], %r1101;
	st.global.u32 	[%rd172+80], %r1100;
	st.global.u32 	[%rd174+80], %r1099;
	st.global.u32 	[%rd172+96], %r1098;
	st.global.u32 	[%rd174+96], %r1097;
	st.global.u32 	[%rd172+112], %r1096;
	st.global.u32 	[%rd174+112], %r1095;
	st.global.u32 	[%rd164+12288], %r1094;
	st.global.u32 	[%rd164+14336], %r1093;
	or.b32  	%r1010, %r1004, 6144;
	mul.wide.u32 	%rd175, %r1010, 2;
	add.s64 	%rd176, %rd162, %rd175;
	st.global.u32 	[%rd176+16], %r1092;
	or.b32  	%r1011, %r1004, 7168;
	mul.wide.u32 	%rd177, %r1011, 2;
	add.s64 	%rd178, %rd162, %rd177;
	st.global.u32 	[%rd178+16], %r1091;
	st.global.u32 	[%rd176+32], %r1090;
	st.global.u32 	[%rd178+32], %r1089;
	st.global.u32 	[%rd176+48], %r1088;
	st.global.u32 	[%rd178+48], %r1087;
	st.global.u32 	[%rd176+64], %r1086;
	st.global.u32 	[%rd178+64], %r1085;
	st.global.u32 	[%rd176+80], %r1084;
	st.global.u32 	[%rd178+80], %r1083;
	st.global.u32 	[%rd176+96], %r1082;
	st.global.u32 	[%rd178+96], %r1081;
	st.global.u32 	[%rd176+112], %r1080;
	st.global.u32 	[%rd178+112], %r1079;
$L__BB0_12:
	ret;

}


// ===== COMPILED SASS (sm_100) =====

	.target	sm_100

	.elftype	@"ET_EXEC"


//--------------------- .note.nv.tkinfo           --------------------------
	.section	.note.nv.tkinfo,"",@"SHT_NOTE"
	.sectionflags	@"SHF_NOTE_NV_TKINFO"
	.tkinfo
        /*0018*/ 	.word	0x00000002
        /*0030*/ 	.string	""
        /*0030*/ 	.string	"ptxas"
        /*0030*/ 	.string	"Cuda compilation tools, release 13.0, V13.0.88"
        /*0030*/ 	.string	"Build cuda_13.0.r13.0/compiler.36424714_0"
        /*0030*/ 	.string	"-arch sm_100 -m 64 "



//--------------------- .note.nv.cuinfo           --------------------------
	.section	.note.nv.cuinfo,"",@"SHT_NOTE"
	.sectionflags	@"SHF_NOTE_NV_CUINFO"
        /*0018*/ 	.short	0x0002
        /*001a*/ 	.short	0x0064
        /*001c*/ 	.short	0x0082
	.zero		2


//--------------------- .nv.info                  --------------------------
	.section	.nv.info,"",@"SHT_CUDA_INFO"
	.align	4


	//----- nvinfo : EIATTR_REGCOUNT
	.align		4
        /*0000*/ 	.byte	0x04, 0x2f
        /*0002*/ 	.short	(.L_2 - .L_1)
	.align		4
.L_1:
        /*0004*/ 	.word	index@(_Z22block_gemm_3d_half_mmaPK6__halfS1_PS_S_S_)
        /*0008*/ 	.word	0x000000ce


	//----- nvinfo : EIATTR_FRAME_SIZE
	.align		4
.L_2:
        /*000c*/ 	.byte	0x04, 0x11
        /*000e*/ 	.short	(.L_4 - .L_3)
	.align		4
.L_3:
        /*0010*/ 	.word	index@(_Z22block_gemm_3d_half_mmaPK6__halfS1_PS_S_S_)
        /*0014*/ 	.word	0x00000010


	//----- nvinfo : EIATTR_MIN_STACK_SIZE
	.align		4
.L_4:
        /*0018*/ 	.byte	0x04, 0x12
        /*001a*/ 	.short	(.L_6 - .L_5)
	.align		4
.L_5:
        /*001c*/ 	.word	index@(_Z22block_gemm_3d_half_mmaPK6__halfS1_PS_S_S_)
        /*0020*/ 	.word	0x00000010
.L_6:


//--------------------- .nv.compat                --------------------------
	.section	.nv.compat,"",@"SHT_CUDA_COMPAT_INFO"
	.align	4
        /*0000*/ 	.byte	0x02, 0x09, 0x00, 0x00, 0x02, 0x02, 0x01, 0x00, 0x02, 0x05, 0x05, 0x00, 0x03, 0x07, 0x01, 0x01
        /*0010*/ 	.byte	0x02, 0x03, 0x00, 0x00, 0x02, 0x06, 0x01, 0x00, 0x04, 0x0b, 0x08, 0x00, 0x09, 0x00, 0x00, 0x00
        /*0020*/ 	.byte	0x00, 0x00, 0x00, 0x00


//--------------------- .nv.info._Z22block_gemm_3d_half_mmaPK6__halfS1_PS_S_S_ --------------------------
	.section	.nv.info._Z22block_gemm_3d_half_mmaPK6__halfS1_PS_S_S_,"",@"SHT_CUDA_INFO"
	.sectionflags	@""
	.align	4


	//----- nvinfo : EIATTR_CUDA_API_VERSION
	.align		4
        /*0000*/ 	.byte	0x04, 0x37
        /*0002*/ 	.short	(.L_8 - .L_7)
.L_7:
        /*0004*/ 	.word	0x00000082


	//----- nvinfo : EIATTR_KPARAM_INFO
	.align		4
.L_8:
        /*0008*/ 	.byte	0x04, 0x17
        /*000a*/ 	.short	(.L_10 - .L_9)
.L_9:
        /*000c*/ 	.word	0x00000000
        /*0010*/ 	.short	0x0004
        /*0012*/ 	.short	0x001a
        /*0014*/ 	.byte	0x00, 0xf0, 0x09, 0x00


	//----- nvinfo : EIATTR_KPARAM_INFO
	.align		4
.L_10:
        /*0018*/ 	.byte	0x04, 0x17
        /*001a*/ 	.short	(.L_12 - .L_11)
.L_11:
        /*001c*/ 	.word	0x00000000
        /*0020*/ 	.short	0x0003
        /*0022*/ 	.short	0x0018
        /*0024*/ 	.byte	0x00, 0xf0, 0x09, 0x00


	//----- nvinfo : EIATTR_KPARAM_INFO
	.align		4
.L_12:
        /*0028*/ 	.byte	0x04, 0x17
        /*002a*/ 	.short	(.L_14 - .L_13)
.L_13:
        /*002c*/ 	.word	0x00000000
        /*0030*/ 	.short	0x0002
        /*0032*/ 	.short	0x0010
        /*0034*/ 	.byte	0x00, 0xf5, 0x21, 0x00


	//----- nvinfo : EIATTR_KPARAM_INFO
	.align		4
.L_14:
        /*0038*/ 	.byte	0x04, 0x17
        /*003a*/ 	.short	(.L_16 - .L_15)
.L_15:
        /*003c*/ 	.word	0x00000000
        /*0040*/ 	.short	0x0001
        /*0042*/ 	.short	0x0008
        /*0044*/ 	.byte	0x00, 0xf5, 0x21, 0x00


	//----- nvinfo : EIATTR_KPARAM_INFO
	.align		4
.L_16:
        /*0048*/ 	.byte	0x04, 0x17
        /*004a*/ 	.short	(.L_18 - .L_17)
.L_17:
        /*004c*/ 	.word	0x00000000
        /*0050*/ 	.short	0x0000
        /*0052*/ 	.short	0x0000
        /*0054*/ 	.byte	0x00, 0xf5, 0x21, 0x00


	//----- nvinfo : EIATTR_SPARSE_MMA_MASK
	.align		4
.L_18:
        /*0058*/ 	.byte	0x03, 0x50
        /*005a*/ 	.short	0x0000


	//----- nvinfo : EIATTR_MAXREG_COUNT
	.align		4
        /*005c*/ 	.byte	0x03, 0x1b
        /*005e*/ 	.short	0x00ff


	//----- nvinfo : EIATTR_NUM_BARRIERS
	.align		4
        /*0060*/ 	.byte	0x02, 0x4c
        /*0062*/ 	.byte	0x01
	.zero		1


	//----- nvinfo : EIATTR_EXTERNS
	.align		4
        /*0064*/ 	.byte	0x04, 0x0f
        /*0066*/ 	.short	(.L_20 - .L_19)


	//   ....[0]....
	.align		4
.L_19:
        /*0068*/ 	.word	index@(vprintf)


	//----- nvinfo : EIATTR_MERCURY_ISA_VERSION
	.align		4
.L_20:
        /*006c*/ 	.byte	0x03, 0x5f
        /*006e*/ 	.short	0x0101


	//----- nvinfo : EIATTR_VRC_CTA_INIT_COUNT
	.align		4
        /*0070*/ 	.byte	0x02, 0x4a
	.zero		1
	.zero		1


	//----- nvinfo : EIATTR_SYSCALL_OFFSETS
	.align		4
        /*0074*/ 	.byte	0x04, 0x46
        /*0076*/ 	.short	(.L_22 - .L_21)


	//   ....[0]....
.L_21:
        /*0078*/ 	.word	0x000014c0


	//----- nvinfo : EIATTR_EXIT_INSTR_OFFSETS
	.align		4
.L_22:
        /*007c*/ 	.byte	0x04, 0x1c
        /*007e*/ 	.short	(.L_24 - .L_23)


	//   ....[0]....
.L_23:
        /*0080*/ 	.word	0x00000080


	//   ....[1]....
        /*0084*/ 	.word	0x00001a80


	//----- nvinfo : EIATTR_CRS_STACK_SIZE
	.align		4
.L_24:
        /*0088*/ 	.byte	0x04, 0x1e
        /*008a*/ 	.short	(.L_26 - .L_25)
.L_25:
        /*008c*/ 	.word	0x00000000


	//----- nvinfo : EIATTR_CBANK_PARAM_SIZE
	.align		4
.L_26:
        /*0090*/ 	.byte	0x03, 0x19
        /*0092*/ 	.short	0x001c


	//----- nvinfo : EIATTR_PARAM_CBANK
	.align		4
        /*0094*/ 	.byte	0x04, 0x0a
        /*0096*/ 	.short	(.L_28 - .L_27)
	.align		4
.L_27:
        /*0098*/ 	.word	index@(.nv.constant0._Z22block_gemm_3d_half_mmaPK6__halfS1_PS_S_S_)
        /*009c*/ 	.short	0x0380
        /*009e*/ 	.short	0x001c


	//----- nvinfo : EIATTR_SW_WAR
	.align		4
.L_28:
        /*00a0*/ 	.byte	0x04, 0x36
        /*00a2*/ 	.short	(.L_30 - .L_29)
.L_29:
        /*00a4*/ 	.word	0x00000008
.L_30:


//--------------------- .nv.callgraph             --------------------------
	.section	.nv.callgraph,"",@"SHT_CUDA_CALLGRAPH"
	.align	4
	.sectionentsize	8
	.align		4
        /*0000*/ 	.word	0x00000000
	.align		4
        /*0004*/ 	.word	0xffffffff
	.align		4
        /*0008*/ 	.word	index@(_Z22block_gemm_3d_half_mmaPK6__halfS1_PS_S_S_)
	.align		4
        /*000c*/ 	.word	index@(vprintf)
	.align		4
        /*0010*/ 	.word	0x00000000
	.align		4
        /*0014*/ 	.word	0xfffffffe
	.align		4
        /*0018*/ 	.word	0x00000000
	.align		4
        /*001c*/ 	.word	0xfffffffd
	.align		4
        /*0020*/ 	.word	0x00000000
	.align		4
        /*0024*/ 	.word	0xfffffffc


//--------------------- .nv.constant4             --------------------------
	.section	.nv.constant4,"a",@progbits
	.align	8
	.align		8
.nv.constant4:
        /*0000*/ 	.dword	vprintf
	.align		8
        /*0008*/ 	.dword	$str


//--------------------- .text._Z22block_gemm_3d_half_mmaPK6__halfS1_PS_S_S_ --------------------------
	.section	.text._Z22block_gemm_3d_half_mmaPK6__halfS1_PS_S_S_,"ax",@progbits
	.align	128
        .global         _Z22block_gemm_3d_half_mmaPK6__halfS1_PS_S_S_
        .type           _Z22block_gemm_3d_half_mmaPK6__halfS1_PS_S_S_,@function
        .size           _Z22block_gemm_3d_half_mmaPK6__halfS1_PS_S_S_,(.L_x_9 - _Z22block_gemm_3d_half_mmaPK6__halfS1_PS_S_S_)
        .other          _Z22block_gemm_3d_half_mmaPK6__halfS1_PS_S_S_,@"STO_CUDA_ENTRY STV_DEFAULT"
_Z22block_gemm_3d_half_mmaPK6__halfS1_PS_S_S_:
.text._Z22block_gemm_3d_half_mmaPK6__halfS1_PS_S_S_:
[----:B------:R-:W0:Y:S01]  /*0000*/  LDC R1, c[0x0][0x37c] ;  /* 0x0000df00ff017b82 */ /* 0x000e220000000800 */
[----:B------:R-:W1:Y:S01]  /*0010*/  S2R R5, SR_TID.X ;  /* 0x0000000000057919 */ /* 0x000e620000002100 */
[----:B------:R-:W2:Y:S01]  /*0020*/  LDCU UR4, c[0x0][0x2f8] ;  /* 0x00005f00ff0477ac */ /* 0x000ea20008000800 */
[----:B0-----:R-:W-:Y:S01]  /*0030*/  VIADD R1, R1, 0xfffffff0 ;  /* 0xfffffff001017836 */ /* 0x001fe20000000000 */
[----:B------:R-:W0:Y:S04]  /*0040*/  LDCU UR5, c[0x0][0x2fc] ;  /* 0x00005f80ff0577ac */ /* 0x000e280008000800 */
[----:B--2---:R-:W-:-:S05]  /*0050*/  IADD3 R6, P1, PT, R1, UR4, RZ ;  /* 0x0000000401067c10 */ /* 0x004fca000ff3e0ff */
[----:B0-----:R-:W-:Y:S01]  /*0060*/  IMAD.X R7, RZ, RZ, UR5, P1 ;  /* 0x00000005ff077e24 */ /* 0x001fe200088e06ff */
[----:B-1----:R-:W-:-:S13]  /*0070*/  ISETP.GT.U32.AND P0, PT, R5, 0xff, PT ;  /* 0x000000ff0500780c */ /* 0x002fda0003f04070 */
[----:B------:R-:W-:Y:S05]  /*0080*/  @P0 EXIT ;  /* 0x000000000000094d */ /* 0x000fea0003800000 */
[--C-:B------:R-:W-:Y:S01]  /*0090*/  SHF.R.U32.HI R0, RZ, 0x5, R5.reuse ;  /* 0x00000005ff007819 */ /* 0x100fe20000011605 */
[C---:B------:R-:W-:Y:S01]  /*00a0*/  IMAD.SHL.U32 R8, R5.reuse, 0x20, RZ ;  /* 0x0000002005087824 */ /* 0x040fe200078e00ff */
[--C-:B------:R-:W-:Y:S01]  /*00b0*/  SHF.R.U32.HI R3, RZ, 0x6, R5.reuse ;  /* 0x00000006ff037819 */ /* 0x100fe20000011605 */
[C---:B------:R-:W-:Y:S01]  /*00c0*/  IMAD.SHL.U32 R4, R5.reuse, 0x2, RZ ;  /* 0x0000000205047824 */ /* 0x040fe200078e00ff */
[----:B------:R-:W-:Y:S01]  /*00d0*/  SHF.R.U32.HI R2, RZ, 0x7, R5 ;  /* 0x00000007ff027819 */ /* 0x000fe20000011605 */
[----:B------:R-:W-:Y:S01]  /*00e0*/  IMAD.SHL.U32 R5, R5, 0x20, RZ ;  /* 0x0000002005057824 */ /* 0x000fe200078e00ff */
[----:B------:R-:W0:Y:S01]  /*00f0*/  LDC.64 R22, c[0x0][0x388] ;  /* 0x0000e200ff167b82 */ /* 0x000e220000000a00 */
[----:B------:R-:W-:Y:S01]  /*0100*/  IMAD.SHL.U32 R9, R0, 0x20, RZ ;  /* 0x0000002000097824 */ /* 0x000fe200078e00ff */
[----:B------:R-:W-:Y:S01]  /*0110*/  LOP3.LUT R0, R8, 0x3e0, RZ, 0xe2, !PT ;  /* 0x000003e008007812 */ /* 0x000fe200078ee2ff */
[----:B------:R-:W1:Y:S01]  /*0120*/  LDCU.64 UR36, c[0x0][0x358] ;  /* 0x00006b00ff2477ac */ /* 0x000e620008000a00 */
[----:B------:R-:W-:-:S02]  /*0130*/  LOP3.LUT R3, R3, 0x1, RZ, 0xc0, !PT ;  /* 0x0000000103037812 */ /* 0x000fc400078ec0ff */
[----:B------:R-:W-:Y:S02]  /*0140*/  LOP3.LUT R10, R5, 0x380, RZ, 0xc0, !PT ;  /* 0x00000380050a7812 */ /* 0x000fe400078ec0ff */
[----:B------:R-:W2:Y:S01]  /*0150*/  LDC.64 R40, c[0x0][0x380] ;  /* 0x0000e000ff287b82 */ /* 0x000ea20000000a00 */
[----:B------:R-:W-:Y:S02]  /*0160*/  LOP3.LUT R8, R9, 0x20, RZ, 0xe2, !PT ;  /* 0x0000002009087812 */ /* 0x000fe400078ee2ff */
[----:B------:R-:W-:Y:S01]  /*0170*/  LOP3.LUT R5, R0, 0x380, RZ, 0xc0, !PT ;  /* 0x0000038000057812 */ /* 0x000fe200078ec0ff */
[----:B------:R-:W-:Y:S01]  /*0180*/  IMAD R9, R3, 0x2000, R10 ;  /* 0x0000200003097824 */ /* 0x000fe200078e020a */
[----:B------:R-:W-:Y:S01]  /*0190*/  LOP3.LUT R4, R4, 0x6, RZ, 0xc0, !PT ;  /* 0x0000000604047812 */ /* 0x000fe200078ec0ff */
[C---:B------:R-:W-:Y:S02]  /*01a0*/  IMAD R0, R2.reuse, 0x40, R8 ;  /* 0x0000004002007824 */ /* 0x040fe400078e0208 */
[----:B------:R-:W-:-:S02]  /*01b0*/  IMAD R5, R2, 0x2000, R5 ;  /* 0x0000200002057824 */ /* 0x000fc400078e0205 */
[----:B------:R-:W-:Y:S01]  /*01c0*/  IMAD R3, R3, 0x40, R8 ;  /* 0x0000004003037824 */ /* 0x000fe200078e0208 */
[----:B------:R-:W-:-:S04]  /*01d0*/  IADD3 R9, PT, PT, R4, R9, R0 ;  /* 0x0000000904097210 */ /* 0x000fc80007ffe000 */
[C---:B------:R-:W-:Y:S01]  /*01e0*/  LOP3.LUT R13, R9.reuse, 0x800, RZ, 0xfc, !PT ;  /* 0x00000800090d7812 */ /* 0x040fe200078efcff */
[C---:B------:R-:W-:Y:S01]  /*01f0*/  VIADD R11, R9.reuse, 0x400 ;  /* 0x00000400090b7836 */ /* 0x040fe20000000000 */
[C---:B------:R-:W-:Y:S01]  /*0200*/  LOP3.LUT R17, R9.reuse, 0x1000, RZ, 0xfc, !PT ;  /* 0x0000100009117812 */ /* 0x040fe200078efcff */
[C---:B------:R-:W-:Y:S01]  /*0210*/  VIADD R15, R9.reuse, 0xc00 ;  /* 0x00000c00090f7836 */ /* 0x040fe20000000000 */
[C---:B------:R-:W-:Y:S01]  /*0220*/  LOP3.LUT R21, R9.reuse, 0x1800, RZ, 0xfc, !PT ;  /* 0x0000180009157812 */ /* 0x040fe200078efcff */
[C---:B------:R-:W-:Y:S01]  /*0230*/  VIADD R19, R9.reuse, 0x1400 ;  /* 0x0000140009137836 */ /* 0x040fe20000000000 */
[----:B------:R-:W-:Y:S01]  /*0240*/  IADD3 R3, PT, PT, R4, R5, R3 ;  /* 0x0000000504037210 */ /* 0x000fe20007ffe003 */
[C---:B------:R-:W-:Y:S02]  /*0250*/  VIADD R5, R9.reuse, 0x1c00 ;  /* 0x00001c0009057836 */ /* 0x040fe40000000000 */
[----:B0-----:R-:W-:-:S04]  /*0260*/  IMAD.WIDE.U32 R8, R9, 0x2, R22 ;  /* 0x0000000209087825 */ /* 0x001fc800078e0016 */
[--C-:B------:R-:W-:Y:S01]  /*0270*/  IMAD.WIDE.U32 R10, R11, 0x2, R22.reuse ;  /* 0x000000020b0a7825 */ /* 0x100fe200078e0016 */
[----:B-1----:R0:W5:Y:S03]  /*0280*/  LDG.E R2, desc[UR36][R8.64] ;  /* 0x0000002408027981 */ /* 0x002166000c1e1900 */
[--C-:B------:R-:W-:Y:S01]  /*0290*/  IMAD.WIDE.U32 R12, R13, 0x2, R22.reuse ;  /* 0x000000020d0c7825 */ /* 0x100fe200078e0016 */
[----:B------:R0:W5:Y:S03]  /*02a0*/  LDG.E R4, desc[UR36][R8.64+0x20] ;  /* 0x0000202408047981 */ /* 0x000166000c1e1900 */
        /* <DEDUP_REMOVED lines=8> */
[----:B------:R-:W-:Y:S01]  /*0330*/  IMAD.WIDE.U32 R22, R5, 0x2, R22 ;  /* 0x0000000205167825 */ /* 0x000fe200078e0016 */
[----:B------:R0:W5:Y:S03]  /*0340*/  LDG.E R146, desc[UR36][R8.64+0x1800] ;  /* 0x0018002408927981 */ /* 0x000166000c1e1900 */
[----:B--2---:R-:W-:Y:S01]  /*0350*/  IMAD.WIDE.U32 R40, R3, 0x2, R40 ;  /* 0x0000000203287825 */ /* 0x004fe200078e0028 */
[----:B------:R0:W5:Y:S04]  /*0360*/  LDG.E R5, desc[UR36][R8.64+0x30] ;  /* 0x0000302408057981 */ /* 0x000168000c1e1900 */
        /* <DEDUP_REMOVED lines=55> */
[----:B------:R0:W5:Y:S01]  /*06e0*/  LDG.E R39, desc[UR36][R40.64+0x3830] ;  /* 0x0038302428277981 */ /* 0x000162000c1e1900 */
[----:B------:R-:W-:Y:S01]  /*06f0*/  IMAD.MOV.U32 R0, RZ, RZ, RZ ;  /* 0x000000ffff007224 */ /* 0x000fe200078e00ff */
[----:B------:R-:W-:Y:S01]  /*0700*/  CS2R R74, SRZ ;  /* 0x00000000004a7805 */ /* 0x000fe2000001ff00 */
[----:B------:R-:W-:Y:S01]  /*0710*/  IMAD.MOV.U32 R137, RZ, RZ, RZ ;  /* 0x000000ffff897224 */ /* 0x000fe200078e00ff */
[----:B------:R-:W-:-:S02]  /*0720*/  CS2R R76, SRZ ;  /* 0x00000000004c7805 */ /* 0x000fc4000001ff00 */
[----:B------:R-:W-:Y:S02]  /*0730*/  CS2R R78, SRZ ;  /* 0x00000000004e7805 */ /* 0x000fe4000001ff00 */
[----:B------:R-:W-:Y:S02]  /*0740*/  CS2R R80, SRZ ;  /* 0x0000000000507805 */ /* 0x000fe4000001ff00 */
[----:B------:R-:W-:Y:S02]  /*0750*/  CS2R R82, SRZ ;  /* 0x0000000000527805 */ /* 0x000fe4000001ff00 */
[----:B------:R-:W-:Y:S02]  /*0760*/  CS2R R84, SRZ ;  /* 0x0000000000547805 */ /* 0x000fe4000001ff00 */
[----:B------:R-:W-:Y:S02]  /*0770*/  CS2R R86, SRZ ;  /* 0x0000000000567805 */ /* 0x000fe4000001ff00 */
        /* <DEDUP_REMOVED lines=24> */
[----:B------:R-:W-:Y:S01]  /*0900*/  CS2R R120, SRZ ;  /* 0x0000000000787805 */ /* 0x000fe2000001ff00 */
[----:B------:R-:W-:Y:S01]  /*0910*/  UMOV UR4, URZ ;  /* 0x000000ff00047c82 */ /* 0x000fe20008000000 */
[----:B0-----:R-:W-:Y:S06]  /*0920*/  BAR.SYNC.DEFER_BLOCKING 0x0 ;  /* 0x0000000000007b1d */ /* 0x001fec0000010000 */
.L_x_5:
[----:B------:R-:W0:Y:S01]  /*0930*/  S2R R136, SR_TID.X ;  /* 0x0000000000887919 */ /* 0x000e220000002100 */
[----:B------:R-:W1:Y:S01]  /*0940*/  S2UR UR6, SR_CgaCtaId ;  /* 0x00000000000679c3 */ /* 0x000e620000008800 */
[----:B------:R-:W-:Y:S01]  /*0950*/  UMOV UR5, 0x400 ;  /* 0x0000040000057882 */ /* 0x000fe20000000000 */
[----:B------:R-:W-:Y:S02]  /*0960*/  UIADD3 UR4, UPT, UPT, UR4, 0x1, URZ ;  /* 0x0000000104047890 */ /* 0x000fe4000fffe0ff */
[----:B------:R-:W-:Y:S02]  /*0970*/  UPLOP3.LUT UP0, UPT, UPT, UPT, UPT, 0x80, 0x8 ;  /* 0x000000000008789c */ /* 0x000fe40003f0f070 */
[----:B------:R-:W-:Y:S02]  /*0980*/  UISETP.NE.AND UP2, UPT, UR4, 0x2710, UPT ;  /* 0x000027100400788c */ /* 0x000fe4000bf45270 */
[----:B-1----:R-:W-:-:S03]  /*0990*/  ULEA UR6, UR6, UR5, 0x18 ;  /* 0x0000000506067291 */ /* 0x002fc6000f8ec0ff */
[----:B------:R-:W-:Y:S01]  /*09a0*/  UMOV UR5, URZ ;  /* 0x000000ff00057c82 */ /* 0x000fe20008000000 */
[C---:B0-----:R-:W-:Y:S01]  /*09b0*/  IMAD.SHL.U32 R40, R136.reuse, 0x20, RZ ;  /* 0x0000002088287824 */ /* 0x041fe200078e00ff */
[----:B------:R-:W-:Y:S01]  /*09c0*/  SHF.R.U32.HI R201, RZ, 0x6, R136 ;  /* 0x00000006ffc97819 */ /* 0x000fe20000011688 */
[C---:B------:R-:W-:Y:S02]  /*09d0*/  IMAD.SHL.U32 R41, R136.reuse, 0x8, RZ ;  /* 0x0000000888297824 */ /* 0x040fe400078e00ff */
[----:B------:R-:W-:Y:S01]  /*09e0*/  IMAD.SHL.U32 R199, R136, 0x80, RZ ;  /* 0x0000008088c77824 */ /* 0x000fe200078e00ff */
[----:B------:R-:W-:Y:S02]  /*09f0*/  LOP3.LUT R40, R40, 0x7000, RZ, 0xc0, !PT ;  /* 0x0000700028287812 */ /* 0x000fe400078ec0ff */
[----:B------:R-:W-:Y:S02]  /*0a00*/  LOP3.LUT R42, R41, 0x100, RZ, 0xc0, !PT ;  /* 0x00000100292a7812 */ /* 0x000fe400078ec0ff */
[----:B------:R-:W-:-:S02]  /*0a10*/  LOP3.LUT R40, R40, 0xf8, R41, 0xf8, !PT ;  /* 0x000000f828287812 */ /* 0x000fc400078ef829 */
[--C-:B------:R-:W-:Y:S02]  /*0a20*/  LOP3.LUT R42, R42, 0xf8, R41.reuse, 0xf8, !PT ;  /* 0x000000f82a2a7812 */ /* 0x100fe400078ef829 */
[----:B------:R-:W-:Y:S02]  /*0a30*/  LOP3.LUT R40, R40, 0x100, R41, 0xf8, !PT ;  /* 0x0000010028287812 */ /* 0x000fe400078ef829 */
[----:B------:R-:W-:Y:S02]  /*0a40*/  LOP3.LUT R199, R42, 0x2000, R199, 0xf8, !PT ;  /* 0x000020002ac77812 */ /* 0x000fe400078ef8c7 */
[----:B------:R-:W-:Y:S02]  /*0a50*/  LOP3.LUT R201, R201, 0x1, RZ, 0xc0, !PT ;  /* 0x00000001c9c97812 */ /* 0x000fe400078ec0ff */
[----:B------:R-:W-:-:S07]  /*0a60*/  LEA R198, R40, UR6, 0x1 ;  /* 0x0000000628c67c11 */ /* 0x000fce000f8e08ff */
.L_x_4:
[----:B------:R-:W-:Y:S01]  /*0a70*/  UPLOP3.LUT UP1, UPT, UPT, UPT, UP0, 0x80, 0x8 ;  /* 0x000000000008789c */ /* 0x000fe20003f2f000 */
[----:B------:R-:W-:Y:S02]  /*0a80*/  CS2R.32 R203, SR_CLOCKLO ;  /* 0x0000000000cb7805 */ /* 0x000fe40000005000 */
[----:B------:R-:W-:Y:S01]  /*0a90*/  ISETP.NE.AND P0, PT, R201, UR5, PT ;  /* 0x00000005c9007c0c */ /* 0x000fe2000bf05270 */
[----:B------:R-:W-:Y:S01]  /*0aa0*/  BSSY.RECONVERGENT B0, `(.L_x_0) ;  /* 0x0000014000007945 */ /* 0x000fe20003800200 */
[----:B------:R-:W-:-:S04]  /*0ab0*/  SHF.R.U32.HI R40, RZ, 0x7, R136 ;  /* 0x00000007ff287819 */ /* 0x000fc80000011688 */
[----:B------:R-:W-:-:S07]  /*0ac0*/  ISETP.NE.AND P1, PT, R40, UR5, PT ;  /* 0x0000000528007c0c */ /* 0x000fce000bf25270 */
[----:B------:R-:W-:Y:S06]  /*0ad0*/  @P0 BRA `(.L_x_1) ;  /* 0x0000000000400947 */ /* 0x000fec0003800000 */
[----:B------:R-:W0:Y:S01]  /*0ae0*/  S2UR UR8, SR_CgaCtaId ;  /* 0x00000000000879c3 */ /* 0x000e220000008800 */
[C---:B------:R-:W-:Y:S01]  /*0af0*/  IMAD.SHL.U32 R41, R136.reuse, 0x40, RZ ;  /* 0x0000004088297824 */ /* 0x040fe200078e00ff */
[----:B------:R-:W-:Y:S01]  /*0b00*/  UMOV UR7, 0x400 ;  /* 0x0000040000077882 */ /* 0x000fe20000000000 */
[----:B------:R-:W-:-:S03]  /*0b10*/  IMAD.SHL.U32 R40, R136, 0x10, RZ ;  /* 0x0000001088287824 */ /* 0x000fc600078e00ff */
[----:B------:R-:W-:-:S04]  /*0b20*/  LOP3.LUT R41, R41, 0xe000, RZ, 0xc0, !PT ;  /* 0x0000e00029297812 */ /* 0x000fc800078ec0ff */
[----:B------:R-:W-:-:S04]  /*0b30*/  LOP3.LUT R41, R41, 0x1f0, R40, 0xf8, !PT ;  /* 0x000001f029297812 */ /* 0x000fc800078ef828 */
[----:B------:R-:W-:Y:S01]  /*0b40*/  LOP3.LUT R41, R41, 0x200, R40, 0xf8, !PT ;  /* 0x0000020029297812 */ /* 0x000fe200078ef828 */
[----:B0-----:R-:W-:-:S09]  /*0b50*/  ULEA UR7, UR8, UR7, 0x18 ;  /* 0x0000000708077291 */ /* 0x001fd2000f8ec0ff */
[----:B-----5:R0:W-:Y:S04]  /*0b60*/  STS.128 [R41+UR7], R8 ;  /* 0x0000000829007988 */ /* 0x0201e80008000c07 */
[----:B------:R0:W-:Y:S04]  /*0b70*/  STS.128 [R41+UR7+0x400], R12 ;  /* 0x0004000c29007988 */ /* 0x0001e80008000c07 */
[----:B------:R0:W-:Y:S04]  /*0b80*/  STS.128 [R41+UR7+0x800], R16 ;  /* 0x0008001029007988 */ /* 0x0001e80008000c07 */
[----:B------:R0:W-:Y:S04]  /*0b90*/  STS.128 [R41+UR7+0xc00], R20 ;  /* 0x000c001429007988 */ /* 0x0001e80008000c07 */
[----:B------:R0:W-:Y:S04]  /*0ba0*/  STS.128 [R41+UR7+0x1000], R24 ;  /* 0x0010001829007988 */ /* 0x0001e80008000c07 */
[----:B------:R0:W-:Y:S04]  /*0bb0*/  STS.128 [R41+UR7+0x1400], R28 ;  /* 0x0014001c29007988 */ /* 0x0001e80008000c07 */
[----:B------:R0:W-:Y:S04]  /*0bc0*/  STS.128 [R41+UR7+0x1800], R32 ;  /* 0x0018002029007988 */ /* 0x0001e80008000c07 */
[----:B------:R0:W-:Y:S02]  /*0bd0*/  STS.128 [R41+UR7+0x1c00], R36 ;  /* 0x001c002429007988 */ /* 0x0001e40008000c07 */
.L_x_1:
[----:B------:R-:W-:Y:S05]  /*0be0*/  BSYNC.RECONVERGENT B0 ;  /* 0x0000000000007941 */ /* 0x000fea0003800200 */
.L_x_0:
[----:B------:R-:W-:Y:S04]  /*0bf0*/  BSSY.RECONVERGENT B0, `(.L_x_2) ;  /* 0x0000019000007945 */ /* 0x000fe80003800200 */
[----:B------:R-:W-:Y:S05]  /*0c00*/  @P1 BRA `(.L_x_3) ;  /* 0x00000000005c1947 */ /* 0x000fea0003800000 */
[----:B------:R-:W1:Y:S01]  /*0c10*/  S2UR UR7, SR_CgaCtaId ;  /* 0x00000000000779c3 */ /* 0x000e620000008800 */
[C---:B0-----:R-:W-:Y:S01]  /*0c20*/  IMAD.SHL.U32 R41, R136.reuse, 0x80, RZ ;  /* 0x0000008088297824 */ /* 0x041fe200078e00ff */
[----:B------:R-:W-:Y:S01]  /*0c30*/  UMOV UR5, 0x400 ;  /* 0x0000040000057882 */ /* 0x000fe20000000000 */
[----:B------:R-:W-:-:S03]  /*0c40*/  IMAD.SHL.U32 R40, R136, 0x8, RZ ;  /* 0x0000000888287824 */ /* 0x000fc600078e00ff */
[----:B------:R-:W-:-:S04]  /*0c50*/  LOP3.LUT R41, R41, 0x2000, RZ, 0xc0, !PT ;  /* 0x0000200029297812 */ /* 0x000fc800078ec0ff */
[----:B------:R-:W-:Y:S01]  /*0c60*/  LOP3.LUT R40, R41, 0x1f8, R40, 0xf8, !PT ;  /* 0x000001f829287812 */ /* 0x000fe200078ef828 */
[----:B-1----:R-:W-:-:S09]  /*0c70*/  ULEA UR5, UR7, UR5, 0x18 ;  /* 0x0000000507057291 */ /* 0x002fd2000f8ec0ff */
[----:B-----5:R1:W-:Y:S04]  /*0c80*/  STS.64 [R40+UR5+0x4000], R2 ;  /* 0x0040000228007988 */ /* 0x0203e80008000a05 */
[----:B------:R1:W-:Y:S04]  /*0c90*/  STS.64 [R40+UR5+0x4200], R4 ;  /* 0x0042000428007988 */ /* 0x0003e80008000a05 */
        /* <DEDUP_REMOVED lines=13> */
[----:B------:R1:W-:Y:S02]  /*0d70*/  STS.64 [R40+UR5+0x5e00], R164 ;  /* 0x005e00a428007988 */ /* 0x0003e40008000a05 */
.L_x_3:
[----:B------:R-:W-:Y:S05]  /*0d80*/  BSYNC.RECONVERGENT B0 ;  /* 0x0000000000007941 */ /* 0x000fea0003800200 */
.L_x_2:
[----:B------:R-:W-:Y:S06]  /*0d90*/  BAR.SYNC.DEFER_BLOCKING 0x0 ;  /* 0x0000000000007b1d */ /* 0x000fec0000010000 */
[----:B------:R-:W-:Y:S04]  /*0da0*/  LDS.64 R196, [R199+UR6+0x4000] ;  /* 0x00400006c7c47984 */ /* 0x000fe80008000a00 */
        /* <DEDUP_REMOVED lines=15> */
[----:B01----:R-:W0:Y:S04]  /*0ea0*/  LDS.128 R40, [R198] ;  /* 0x00000000c6287984 */ /* 0x003e280000000c00 */
[----:B------:R-:W-:Y:S04]  /*0eb0*/  LDS.128 R44, [R198+0x400] ;  /* 0x00040000c62c7984 */ /* 0x000fe80000000c00 */
[----:B------:R-:W1:Y:S04]  /*0ec0*/  LDS.128 R48, [R198+0x800] ;  /* 0x00080000c6307984 */ /* 0x000e680000000c00 */
[----:B------:R-:W-:Y:S04]  /*0ed0*/  LDS.128 R52, [R198+0xc00] ;  /* 0x000c0000c6347984 */ /* 0x000fe80000000c00 */
[----:B------:R-:W2:Y:S04]  /*0ee0*/  LDS.128 R56, [R198+0x1000] ;  /* 0x00100000c6387984 */ /* 0x000ea80000000c00 */
[----:B------:R-:W-:Y:S04]  /*0ef0*/  LDS.128 R60, [R198+0x1400] ;  /* 0x00140000c63c7984 */ /* 0x000fe80000000c00 */
[----:B------:R-:W3:Y:S04]  /*0f00*/  LDS.128 R64, [R198+0x1800] ;  /* 0x00180000c6407984 */ /* 0x000ee80000000c00 */
[----:B------:R-:W4:Y:S01]  /*0f10*/  LDS.128 R68, [R198+0x1c00] ;  /* 0x001c0000c6447984 */ /* 0x000f220000000c00 */
[----:B------:R-:W-:Y:S01]  /*0f20*/  CS2R.32 R200, SR_CLOCKLO ;  /* 0x0000000000c87805 */ /* 0x000fe20000005000 */
[----:B------:R-:W-:Y:S03]  /*0f30*/  BAR.SYNC.DEFER_BLOCKING 0x0 ;  /* 0x0000000000007b1d */ /* 0x000fe60000010000 */
[----:B------:R-:W-:-:S02]  /*0f40*/  IADD3 R0, PT, PT, R0, R200, -R203 ;  /* 0x000000c800007210 */ /* 0x000fc40007ffe8cb */
[----:B------:R-:W-:Y:S01]  /*0f50*/  CS2R.32 R200, SR_CLOCKLO ;  /* 0x0000000000c87805 */ /* 0x000fe20000005000 */
[C---:B0-----:R-:W-:Y:S08]  /*0f60*/  HMMA.16816.F16 R120, R40.reuse, R196, R120 ;  /* 0x000000c42878723c */ /* 0x041ff00000000878 */
[C---:B------:R-:W-:Y:S08]  /*0f70*/  HMMA.16816.F16 R118, R40.reuse, R194, R118 ;  /* 0x000000c22876723c */ /* 0x040ff00000000876 */
[C---:B------:R-:W-:Y:S08]  /*0f80*/  HMMA.16816.F16 R116, R40.reuse, R192, R116 ;  /* 0x000000c02874723c */ /* 0x040ff00000000874 */
[C---:B------:R-:W-:Y:S08]  /*0f90*/  HMMA.16816.F16 R114, R40.reuse, R190, R114 ;  /* 0x000000be2872723c */ /* 0x040ff00000000872 */
[C---:B------:R-:W-:Y:S08]  /*0fa0*/  HMMA.16816.F16 R112, R40.reuse, R188, R112 ;  /* 0x000000bc2870723c */ /* 0x040ff00000000870 */
[C---:B------:R-:W-:Y:S08]  /*0fb0*/  HMMA.16816.F16 R110, R40.reuse, R186, R110 ;  /* 0x000000ba286e723c */ /* 0x040ff0000000086e */
[C---:B------:R-:W-:Y:S08]  /*0fc0*/  HMMA.16816.F16 R108, R40.reuse, R184, R108 ;  /* 0x000000b8286c723c */ /* 0x040ff0000000086c */
[----:B------:R-:W-:Y:S08]  /*0fd0*/  HMMA.16816.F16 R72, R40, R182, R72 ;  /* 0x000000b62848723c */ /* 0x000ff00000000848 */
[C---:B-1----:R-:W-:Y:S08]  /*0fe0*/  HMMA.16816.F16 R134, R48.reuse, R196, R134 ;  /* 0x000000c43086723c */ /* 0x042ff00000000886 */
[C---:B------:R-:W-:Y:S08]  /*0ff0*/  HMMA.16816.F16 R132, R48.reuse, R194, R132 ;  /* 0x000000c23084723c */ /* 0x040ff00000000884 */
[C---:B------:R-:W-:Y:S08]  /*1000*/  HMMA.16816.F16 R130, R48.reuse, R192, R130 ;  /* 0x000000c03082723c */ /* 0x040ff00000000882 */
[C---:B------:R-:W-:Y:S08]  /*1010*/  HMMA.16816.F16 R128, R48.reuse, R190, R128 ;  /* 0x000000be3080723c */ /* 0x040ff00000000880 */
[C---:B------:R-:W-:Y:S08]  /*1020*/  HMMA.16816.F16 R126, R48.reuse, R188, R126 ;  /* 0x000000bc307e723c */ /* 0x040ff0000000087e */
[C---:B------:R-:W-:Y:S08]  /*1030*/  HMMA.16816.F16 R124, R48.reuse, R186, R124 ;  /* 0x000000ba307c723c */ /* 0x040ff0000000087c */
[C---:B------:R-:W-:Y:S08]  /*1040*/  HMMA.16816.F16 R122, R48.reuse, R184, R122 ;  /* 0x000000b8307a723c */ /* 0x040ff0000000087a */
[----:B------:R-:W-:Y:S08]  /*1050*/  HMMA.16816.F16 R106, R48, R182, R106 ;  /* 0x000000b6306a723c */ /* 0x000ff0000000086a */
[C---:B--2---:R-:W-:Y:S08]  /*1060*/  HMMA.16816.F16 R104, R56.reuse, R196, R104 ;  /* 0x000000c43868723c */ /* 0x044ff00000000868 */
[C---:B------:R-:W-:Y:S08]  /*1070*/  HMMA.16816.F16 R102, R56.reuse, R194, R102 ;  /* 0x000000c23866723c */ /* 0x040ff00000000866 */
[C---:B------:R-:W-:Y:S08]  /*1080*/  HMMA.16816.F16 R100, R56.reuse, R192, R100 ;  /* 0x000000c03864723c */ /* 0x040ff00000000864 */
[C---:B------:R-:W-:Y:S08]  /*1090*/  HMMA.16816.F16 R98, R56.reuse, R190, R98 ;  /* 0x000000be3862723c */ /* 0x040ff00000000862 */
[C---:B------:R-:W-:Y:S08]  /*10a0*/  HMMA.16816.F16 R96, R56.reuse, R188, R96 ;  /* 0x000000bc3860723c */ /* 0x040ff00000000860 */
[C---:B------:R-:W-:Y:S08]  /*10b0*/  HMMA.16816.F16 R94, R56.reuse, R186, R94 ;  /* 0x000000ba385e723c */ /* 0x040ff0000000085e */
[C---:B------:R-:W-:Y:S08]  /*10c0*/  HMMA.16816.F16 R92, R56.reuse, R184, R92 ;  /* 0x000000b8385c723c */ /* 0x040ff0000000085c */
[----:B------:R-:W-:Y:S08]  /*10d0*/  HMMA.16816.F16 R90, R56, R182, R90 ;  /* 0x000000b6385a723c */ /* 0x000ff0000000085a */
[C---:B---3--:R-:W-:Y:S08]  /*10e0*/  HMMA.16816.F16 R88, R64.reuse, R196, R88 ;  /* 0x000000c44058723c */ /* 0x048ff00000000858 */
[C---:B------:R-:W-:Y:S08]  /*10f0*/  HMMA.16816.F16 R86, R64.reuse, R194, R86 ;  /* 0x000000c24056723c */ /* 0x040ff00000000856 */
[C---:B------:R-:W-:Y:S08]  /*1100*/  HMMA.16816.F16 R84, R64.reuse, R192, R84 ;  /* 0x000000c04054723c */ /* 0x040ff00000000854 */
[C---:B------:R-:W-:Y:S08]  /*1110*/  HMMA.16816.F16 R82, R64.reuse, R190, R82 ;  /* 0x000000be4052723c */ /* 0x040ff00000000852 */
[C---:B------:R-:W-:Y:S08]  /*1120*/  HMMA.16816.F16 R80, R64.reuse, R188, R80 ;  /* 0x000000bc4050723c */ /* 0x040ff00000000850 */
[C---:B------:R-:W-:Y:S08]  /*1130*/  HMMA.16816.F16 R78, R64.reuse, R186, R78 ;  /* 0x000000ba404e723c */ /* 0x040ff0000000084e */
[C---:B------:R-:W-:Y:S08]  /*1140*/  HMMA.16816.F16 R76, R64.reuse, R184, R76 ;  /* 0x000000b8404c723c */ /* 0x040ff0000000084c */
[----:B------:R-:W-:Y:S08]  /*1150*/  HMMA.16816.F16 R74, R64, R182, R74 ;  /* 0x000000b6404a723c */ /* 0x000ff0000000084a */
[C---:B------:R-:W-:Y:S08]  /*1160*/  HMMA.16816.F16 R120, R44.reuse, R180, R120 ;  /* 0x000000b42c78723c */ /* 0x040ff00000000878 */
        /* <DEDUP_REMOVED lines=23> */
[C---:B----4-:R-:W-:Y:S08]  /*12e0*/  HMMA.16816.F16 R88, R68.reuse, R180, R88 ;  /* 0x000000b44458723c */ /* 0x050ff00000000858 */
[C---:B------:R-:W-:Y:S08]  /*12f0*/  HMMA.16816.F16 R86, R68.reuse, R178, R86 ;  /* 0x000000b24456723c */ /* 0x040ff00000000856 */
[C---:B------:R-:W-:Y:S08]  /*1300*/  HMMA.16816.F16 R84, R68.reuse, R176, R84 ;  /* 0x000000b04454723c */ /* 0x040ff00000000854 */
[C---:B------:R-:W-:Y:S08]  /*1310*/  HMMA.16816.F16 R82, R68.reuse, R174, R82 ;  /* 0x000000ae4452723c */ /* 0x040ff00000000852 */
[C---:B------:R-:W-:Y:S08]  /*1320*/  HMMA.16816.F16 R80, R68.reuse, R172, R80 ;  /* 0x000000ac4450723c */ /* 0x040ff00000000850 */
[C---:B------:R-:W-:Y:S08]  /*1330*/  HMMA.16816.F16 R78, R68.reuse, R170, R78 ;  /* 0x000000aa444e723c */ /* 0x040ff0000000084e */
[C---:B------:R-:W-:Y:S08]  /*1340*/  HMMA.16816.F16 R76, R68.reuse, R168, R76 ;  /* 0x000000a8444c723c */ /* 0x040ff0000000084c */
[----:B------:R-:W-:Y:S01]  /*1350*/  HMMA.16816.F16 R74, R68, R166, R74 ;  /* 0x000000a6444a723c */ /* 0x000fe2000000084a */
[----:B------:R-:W-:-:S04]  /*1360*/  CS2R.32 R40, SR_CLOCKLO ;  /* 0x0000000000287805 */ /* 0x000fc80000005000 */
[----:B------:R-:W-:Y:S01]  /*1370*/  IADD3 R137, PT, PT, R137, R40, -R200 ;  /* 0x0000002889897210 */ /* 0x000fe20007ffe8c8 */
[----:B------:R-:W-:Y:S01]  /*1380*/  UPLOP3.LUT UP0, UPT, UPT, UPT, UPT, 0x40, 0x4 ;  /* 0x000000000004789c */ /* 0x000fe20003f0e870 */
[----:B------:R-:W-:Y:S01]  /*1390*/  UMOV UR5, 0x1 ;  /* 0x0000000100057882 */ /* 0x000fe20000000000 */
[----:B------:R-:W-:-:S12]  /*13a0*/  BRA.U UP1, `(.L_x_4) ;  /* 0xfffffff501b07547 */ /* 0x000fd8000b83ffff */
[----:B------:R-:W-:Y:S05]  /*13b0*/  BRA.U UP2, `(.L_x_5) ;  /* 0xfffffff5025c7547 */ /* 0x000fea000b83ffff */
[----:B------:R-:W-:Y:S01]  /*13c0*/  LOP3.LUT P0, RZ, R136, 0x1f, RZ, 0xc0, !PT ;  /* 0x0000001f88ff7812 */ /* 0x000fe2000780c0ff */
[----:B------:R-:W-:-:S12]  /*13d0*/  BSSY.RECONVERGENT B6, `(.L_x_6) ;  /* 0x0000010000067945 */ /* 0x000fd80003800200 */
[----:B------:R-:W-:Y:S05]  /*13e0*/  @P0 BRA `(.L_x_7) ;  /* 0x0000000000380947 */ /* 0x000fea0003800000 */
[----:B-----5:R-:W-:Y:S01]  /*13f0*/  IMAD.HI.U32 R9, R0, -0x2e48e8a7, RZ ;  /* 0xd1b7175900097827 */ /* 0x020fe200078e00ff */
[----:B------:R-:W-:Y:S01]  /*1400*/  MOV R2, 0x0 ;  /* 0x0000000000027802 */ /* 0x000fe20000000f00 */
[----:B------:R-:W0:Y:S01]  /*1410*/  LDCU.64 UR4, c[0x4][0x8] ;  /* 0x01000100ff0477ac */ /* 0x000e220008000a00 */
[----:B------:R-:W-:Y:S01]  /*1420*/  SHF.R.U32.HI R8, RZ, 0x5, R136 ;  /* 0x00000005ff087819 */ /* 0x000fe20000011688 */
[----:B------:R-:W-:Y:S01]  /*1430*/  IMAD.HI.U32 R0, R137, -0x2e48e8a7, RZ ;  /* 0xd1b7175989007827 */ /* 0x000fe200078e00ff */
[----:B------:R-:W-:Y:S02]  /*1440*/  SHF.R.U32.HI R9, RZ, 0xd, R9 ;  /* 0x0000000dff097819 */ /* 0x000fe40000011609 */
[----:B------:R-:W1:Y:S02]  /*1450*/  LDC.64 R2, c[0x4][R2] ;  /* 0x0100000002027b82 */ /* 0x000e640000000a00 */
[----:B------:R-:W-:Y:S01]  /*1460*/  SHF.R.U32.HI R0, RZ, 0xd, R0 ;  /* 0x0000000dff007819 */ /* 0x000fe20000011600 */
[----:B------:R2:W-:Y:S04]  /*1470*/  STL.64 [R1], R8 ;  /* 0x0000000801007387 */ /* 0x0005e80000100a00 */
[----:B------:R2:W-:Y:S01]  /*1480*/  STL [R1+0x8], R0 ;  /* 0x0000080001007387 */ /* 0x0005e20000100800 */
[----:B0-----:R-:W-:-:S02]  /*1490*/  IMAD.U32 R4, RZ, RZ, UR4 ;  /* 0x00000004ff047e24 */ /* 0x001fc4000f8e00ff */
[----:B------:R-:W-:-:S07]  /*14a0*/  IMAD.U32 R5, RZ, RZ, UR5 ;  /* 0x00000005ff057e24 */ /* 0x000fce000f8e00ff */
[----:B------:R-:W-:-:S07]  /*14b0*/  LEPC R20, `(.L_x_7) ;  /* 0x000000001014794e */ /* 0x000fce0000000000 */
[----:B-12---:R-:W-:Y:S05]  /*14c0*/  CALL.ABS.NOINC R2 ;  /* 0x0000000002007343 */ /* 0x006fea0003c00000 */
.L_x_7:
[----:B------:R-:W-:Y:S05]  /*14d0*/  BSYNC.RECONVERGENT B6 ;  /* 0x0000000000067941 */ /* 0x000fea0003800200 */
.L_x_6:
[----:B-----5:R-:W0:Y:S01]  /*14e0*/  LDC.64 R16, c[0x0][0x390] ;  /* 0x0000e400ff107b82 */ /* 0x020e220000000a00 */
[C---:B------:R-:W-:Y:S01]  /*14f0*/  IMAD.SHL.U32 R2, R136.reuse, 0x40, RZ ;  /* 0x0000004088027824 */ /* 0x040fe200078e00ff */
[C---:B------:R-:W-:Y:S01]  /*1500*/  LOP3.LUT R0, R136.reuse, 0x40, RZ, 0xc0, !PT ;  /* 0x0000004088007812 */ /* 0x040fe200078ec0ff */
[C---:B------:R-:W-:Y:S02]  /*1510*/  IMAD.SHL.U32 R3, R136.reuse, 0x2, RZ ;  /* 0x0000000288037824 */ /* 0x040fe400078e00ff */
[----:B------:R-:W-:Y:S01]  /*1520*/  IMAD.SHL.U32 R5, R136, 0x20, RZ ;  /* 0x0000002088057824 */ /* 0x000fe200078e00ff */
[----:B------:R-:W-:Y:S01]  /*1530*/  LOP3.LUT R2, R2, 0xe000, RZ, 0xc0, !PT ;  /* 0x0000e00002027812 */ /* 0x000fe200078ec0ff */
[----:B------:R-:W-:Y:S01]  /*1540*/  IMAD.SHL.U32 R136, R136, 0x200, RZ ;  /* 0x0000020088887824 */ /* 0x000fe200078e00ff */
[----:B------:R-:W-:Y:S02]  /*1550*/  LOP3.LUT R0, R0, 0x6, R3, 0xf8, !PT ;  /* 0x0000000600007812 */ /* 0x000fe400078ef803 */
[----:B------:R-:W-:-:S02]  /*1560*/  LOP3.LUT R2, R2, 0x380, R5, 0xf8, !PT ;  /* 0x0000038002027812 */ /* 0x000fc400078ef805 */
[----:B------:R-:W-:-:S04]  /*1570*/  LOP3.LUT R3, R136, 0x4000, RZ, 0xc0, !PT ;  /* 0x0000400088037812 */ /* 0x000fc800078ec0ff */
[----:B------:R-:W-:-:S05]  /*1580*/  IADD3 R5, PT, PT, R0, R2, R3 ;  /* 0x0000000200057210 */ /* 0x000fca0007ffe003 */
[C---:B------:R-:W-:Y:S02]  /*1590*/  VIADD R7, R5.reuse, 0x400 ;  /* 0x0000040005077836 */ /* 0x040fe40000000000 */
[C---:B------:R-:W-:Y:S02]  /*15a0*/  VIADD R9, R5.reuse, 0x800 ;  /* 0x0000080005097836 */ /* 0x040fe40000000000 */
[----:B0-----:R-:W-:-:S04]  /*15b0*/  IMAD.WIDE.U32 R2, R5, 0x2, R16 ;  /* 0x0000000205027825 */ /* 0x001fc800078e0010 */
[C---:B------:R-:W-:Y:S01]  /*15c0*/  VIADD R11, R5.reuse, 0xc00 ;  /* 0x00000c00050b7836 */ /* 0x040fe20000000000 */
[----:B------:R-:W-:Y:S01]  /*15d0*/  STG.E desc[UR36][R2.64], R120 ;  /* 0x0000007802007986 */ /* 0x000fe2000c101924 */
[C---:B------:R-:W-:Y:S02]  /*15e0*/  VIADD R13, R5.reuse, 0x1000 ;  /* 0x00001000050d7836 */ /* 0x040fe40000000000 */
[C---:B------:R-:W-:Y:S01]  /*15f0*/  VIADD R15, R5.reuse, 0x1400 ;  /* 0x00001400050f7836 */ /* 0x040fe20000000000 */
[----:B------:R-:W-:Y:S01]  /*1600*/  STG.E desc[UR36][R2.64+0x800], R121 ;  /* 0x0008007902007986 */ /* 0x000fe2000c101924 */
[C---:B------:R-:W-:Y:S02]  /*1610*/  VIADD R19, R5.reuse, 0x1800 ;  /* 0x0000180005137836 */ /* 0x040fe40000000000 */
[----:B------:R-:W-:Y:S01]  /*1620*/  VIADD R21, R5, 0x1c00 ;  /* 0x00001c0005157836 */ /* 0x000fe20000000000 */
[----:B------:R-:W-:Y:S01]  /*1630*/  STG.E desc[UR36][R2.64+0x10], R118 ;  /* 0x0000107602007986 */ /* 0x000fe2000c101924 */
[----:B------:R-:W-:-:S04]  /*1640*/  IMAD.WIDE.U32 R4, R7, 0x2, R16 ;  /* 0x0000000207047825 */ /* 0x000fc800078e0010 */
[--C-:B------:R-:W-:Y:S01]  /*1650*/  IMAD.WIDE.U32 R6, R9, 0x2, R16.reuse ;  /* 0x0000000209067825 */ /* 0x100fe200078e0010 */
[----:B------:R-:W-:Y:S03]  /*1660*/  STG.E desc[UR36][R4.64+0x10], R119 ;  /* 0x0000107704007986 */ /* 0x000fe6000c101924 */
        /* <DEDUP_REMOVED lines=8> */
[----:B------:R-:W-:Y:S01]  /*16f0*/  IMAD.WIDE.U32 R16, R21, 0x2, R16 ;  /* 0x0000000215107825 */ /* 0x000fe200078e0010 */
[----:B------:R-:W-:Y:S04]  /*1700*/  STG.E desc[UR36][R2.64+0x40], R112 ;  /* 0x0000407002007986 */ /* 0x000fe8000c101924 */
        /* <DEDUP_REMOVED lines=54> */
[----:B------:R-:W-:Y:S01]  /*1a70*/  STG.E desc[UR36][R16.64+0x70], R75 ;  /* 0x0000704b10007986 */ /* 0x000fe2000c101924 */
[----:B------:R-:W-:Y:S05]  /*1a80*/  EXIT ;  /* 0x000000000000794d */ /* 0x000fea0003800000 */
.L_x_8:
[----:B------:R-:W-:-:S00]  /*1a90*/  BRA `(.L_x_8) ;  /* 0xfffffffc00fc7947 */ /* 0x000fc0000383ffff */
[----:B------:R-:W-:-:S00]  /*1aa0*/  NOP ;  /* 0x0000000000007918 */ /* 0x000fc00000000000 */
        /* <DEDUP_REMOVED lines=13> */
.L_x_9:


//--------------------- .nv.global.init           --------------------------
	.section	.nv.global.init,"aw",@progbits
.nv.global.init:
	.type		$str,@object
	.size		$str,(.L_0 - $str)
$str:
        /*0000*/ 	.byte	0x77, 0x61, 0x72, 0x70, 0x5f, 0x69, 0x64, 0x3a, 0x20, 0x33, 0x64, 0x2c, 0x25, 0x64, 0x2c, 0x25
        /*0010*/ 	.byte	0x64, 0x2c, 0x25, 0x64, 0x0a, 0x00
.L_0:


//--------------------- .nv.shared._Z22block_gemm_3d_half_mmaPK6__halfS1_PS_S_S_ --------------------------
	.section	.nv.shared._Z22block_gemm_3d_half_mmaPK6__halfS1_PS_S_S_,"aw",@nobits
	.sectionflags	@""
	.align	16
	.zero		1024


//--------------------- .nv.shared.reserved.0     --------------------------
	.section	.nv.shared.reserved.0,"aw",@nobits
	.weak		__nv_reservedSMEM_offset_0_alias
	.size		__nv_reservedSMEM_offset_0_alias, 0, 64
	.other		__nv_reservedSMEM_offset_0_alias,@"STO_CUDA_RESERVED_SHARED STV_DEFAULT"
__nv_reservedSMEM_offset_0_alias:
	.zero		0
	.zero		64


//--------------------- .nv.constant0._Z22block_gemm_3d_half_mmaPK6__halfS1_PS_S_S_ --------------------------
	.section	.nv.constant0._Z22block_gemm_3d_half_mmaPK6__halfS1_PS_S_S_,"a",@progbits
	.sectionflags	@""
	.align	4
.nv.constant0._Z22block_gemm_3d_half_mmaPK6__halfS1_PS_S_S_:
	.zero		924


//--------------------- SYMBOLS --------------------------

	.type		.nv.reservedSmem.offset0,@object
	.size		.nv.reservedSmem.offset0,0x4
	.type		.nv.reservedSmem.cap,@object
	.size		.nv.reservedSmem.cap,0x4
	.type		vprintf,@function
